//
// Generated by NVIDIA NVVM Compiler
//
// Compiler Build ID: CL-36424714
// Cuda compilation tools, release 13.0, V13.0.88
// Based on NVVM 20.0.0
//

.version 9.0
.target sm_100
.address_size 64

	// .globl	_Z3psoP17curandStateXORWOWPdS1_
.global .align 4 .b8 precalc_xorwow_matrix[102400];
.global .align 4 .b8 precalc_xorwow_offset_matrix[102400];
.global .align 4 .b8 mrg32k3aM1[2304];
.global .align 4 .b8 mrg32k3aM2[2304];
.global .align 4 .b8 mrg32k3aM1SubSeq[2016];
.global .align 4 .b8 mrg32k3aM2SubSeq[2016];
.global .align 4 .b8 mrg32k3aM1Seq[2304];
.global .align 4 .b8 mrg32k3aM2Seq[2304];
.const .align 8 .b8 __cr_lgamma_table[72];
// _ZZ3psoP17curandStateXORWOWPdS1_E12best_fitness has been demoted
// _ZZ3psoP17curandStateXORWOWPdS1_E21previous_best_fitness has been demoted
// _ZZ3psoP17curandStateXORWOWPdS1_E9solutions has been demoted
// _ZZ3psoP17curandStateXORWOWPdS1_E10objectives has been demoted
// _ZZ3psoP17curandStateXORWOWPdS1_E29neighborhood_adjacency_matrix has been demoted

.visible .entry _Z3psoP17curandStateXORWOWPdS1_(
	.param .u64 .ptr .align 1 _Z3psoP17curandStateXORWOWPdS1__param_0,
	.param .u64 .ptr .align 1 _Z3psoP17curandStateXORWOWPdS1__param_1,
	.param .u64 .ptr .align 1 _Z3psoP17curandStateXORWOWPdS1__param_2
)
{
	.reg .pred 	%p<220>;
	.reg .b16 	%rs<69>;
	.reg .b32 	%r<886>;
	.reg .b32 	%f<392>;
	.reg .b64 	%rd<101>;
	.reg .b64 	%fd<782>;
	// demoted variable
	.shared .align 8 .f64 _ZZ3psoP17curandStateXORWOWPdS1_E12best_fitness;
	// demoted variable
	.shared .align 8 .f64 _ZZ3psoP17curandStateXORWOWPdS1_E21previous_best_fitness;
	// demoted variable
	.shared .align 8 .b8 _ZZ3psoP17curandStateXORWOWPdS1_E9solutions[2560];
	// demoted variable
	.shared .align 8 .b8 _ZZ3psoP17curandStateXORWOWPdS1_E10objectives[256];
	// demoted variable
	.shared .align 1 .b8 _ZZ3psoP17curandStateXORWOWPdS1_E29neighborhood_adjacency_matrix[1024];
	mov.u32 	%r1, %tid.x;
	setp.ne.s32 	%p1, %r1, 0;
	@%p1 bra 	$L__BB0_2;
	mov.b64 	%rd14, 9214364839767386783;
	st.shared.u64 	[_ZZ3psoP17curandStateXORWOWPdS1_E12best_fitness], %rd14;
$L__BB0_2:
	ld.param.u64 	%rd80, [_Z3psoP17curandStateXORWOWPdS1__param_0];
	mov.u32 	%r97, %ctaid.x;
	mov.u32 	%r98, %ntid.x;
	mad.lo.s32 	%r99, %r97, %r98, %r1;
	cvta.to.global.u64 	%rd15, %rd80;
	mul.wide.u32 	%rd16, %r99, 48;
	add.s64 	%rd17, %rd15, %rd16;
	ld.global.v2.u32 	{%r100, %r101}, [%rd17];
	ld.global.v2.u32 	{%r102, %r103}, [%rd17+16];
	ld.global.v2.u32 	{%r104, %r105}, [%rd17+8];
	shr.u32 	%r106, %r101, 2;
	xor.b32  	%r107, %r106, %r101;
	shl.b32 	%r108, %r103, 4;
	shl.b32 	%r109, %r107, 1;
	xor.b32  	%r110, %r109, %r108;
	xor.b32  	%r111, %r110, %r107;
	xor.b32  	%r112, %r111, %r103;
	add.s32 	%r113, %r100, %r112;
	add.s32 	%r114, %r113, 362437;
	cvt.rn.f32.u32 	%f40, %r114;
	fma.rn.f32 	%f41, %f40, 0f2F800000, 0f2F000000;
	cvt.f64.f32 	%fd336, %f41;
	fma.rn.f64 	%fd738, %fd336, 0d4069000000000000, 0dC059000000000000;
	mov.u32 	%r115, _ZZ3psoP17curandStateXORWOWPdS1_E9solutions;
	mad.lo.s32 	%r116, %r1, 80, %r115;
	st.shared.f64 	[%r116], %fd738;
	mov.f64 	%fd337, 0d4059000000000000;
	sub.f64 	%fd338, %fd337, %fd738;
	add.f64 	%fd339, %fd338, 0d4059000000000000;
	sub.f64 	%fd340, %fd339, %fd738;
	shr.u32 	%r117, %r104, 2;
	xor.b32  	%r118, %r117, %r104;
	shl.b32 	%r119, %r112, 4;
	shl.b32 	%r120, %r118, 1;
	xor.b32  	%r121, %r120, %r119;
	xor.b32  	%r122, %r121, %r118;
	xor.b32  	%r123, %r122, %r112;
	add.s32 	%r124, %r100, %r123;
	add.s32 	%r125, %r124, 724874;
	cvt.rn.f32.u32 	%f42, %r125;
	fma.rn.f32 	%f43, %f42, 0f2F800000, 0f2F000000;
	cvt.f64.f32 	%fd341, %f43;
	fma.rn.f64 	%fd2, %fd340, %fd341, 0dC059000000000000;
	shr.u32 	%r126, %r105, 2;
	xor.b32  	%r127, %r126, %r105;
	shl.b32 	%r128, %r123, 4;
	shl.b32 	%r129, %r127, 1;
	xor.b32  	%r130, %r129, %r128;
	xor.b32  	%r131, %r130, %r127;
	xor.b32  	%r132, %r131, %r123;
	add.s32 	%r133, %r100, %r132;
	add.s32 	%r134, %r133, 1087311;
	cvt.rn.f32.u32 	%f44, %r134;
	fma.rn.f32 	%f45, %f44, 0f2F800000, 0f2F000000;
	cvt.f64.f32 	%fd342, %f45;
	fma.rn.f64 	%fd737, %fd342, 0d4069000000000000, 0dC059000000000000;
	st.shared.f64 	[%r116+8], %fd737;
	sub.f64 	%fd343, %fd337, %fd737;
	add.f64 	%fd344, %fd343, 0d4059000000000000;
	sub.f64 	%fd345, %fd344, %fd737;
	shr.u32 	%r135, %r102, 2;
	xor.b32  	%r136, %r135, %r102;
	shl.b32 	%r137, %r132, 4;
	shl.b32 	%r138, %r136, 1;
	xor.b32  	%r139, %r138, %r137;
	xor.b32  	%r140, %r139, %r136;
	xor.b32  	%r141, %r140, %r132;
	add.s32 	%r142, %r100, %r141;
	add.s32 	%r143, %r142, 1449748;
	cvt.rn.f32.u32 	%f46, %r143;
	fma.rn.f32 	%f47, %f46, 0f2F800000, 0f2F000000;
	cvt.f64.f32 	%fd346, %f47;
	fma.rn.f64 	%fd4, %fd345, %fd346, 0dC059000000000000;
	shr.u32 	%r144, %r103, 2;
	xor.b32  	%r145, %r144, %r103;
	shl.b32 	%r146, %r141, 4;
	shl.b32 	%r147, %r145, 1;
	xor.b32  	%r148, %r147, %r146;
	xor.b32  	%r149, %r148, %r145;
	xor.b32  	%r150, %r149, %r141;
	add.s32 	%r151, %r100, %r150;
	add.s32 	%r152, %r151, 1812185;
	cvt.rn.f32.u32 	%f48, %r152;
	fma.rn.f32 	%f49, %f48, 0f2F800000, 0f2F000000;
	cvt.f64.f32 	%fd347, %f49;
	fma.rn.f64 	%fd736, %fd347, 0d4069000000000000, 0dC059000000000000;
	st.shared.f64 	[%r116+16], %fd736;
	sub.f64 	%fd348, %fd337, %fd736;
	add.f64 	%fd349, %fd348, 0d4059000000000000;
	sub.f64 	%fd350, %fd349, %fd736;
	shr.u32 	%r153, %r112, 2;
	xor.b32  	%r154, %r153, %r112;
	shl.b32 	%r155, %r150, 4;
	shl.b32 	%r156, %r154, 1;
	xor.b32  	%r157, %r156, %r155;
	xor.b32  	%r158, %r157, %r154;
	xor.b32  	%r159, %r158, %r150;
	add.s32 	%r160, %r100, %r159;
	add.s32 	%r161, %r160, 2174622;
	cvt.rn.f32.u32 	%f50, %r161;
	fma.rn.f32 	%f51, %f50, 0f2F800000, 0f2F000000;
	cvt.f64.f32 	%fd351, %f51;
	fma.rn.f64 	%fd6, %fd350, %fd351, 0dC059000000000000;
	shr.u32 	%r162, %r123, 2;
	xor.b32  	%r163, %r162, %r123;
	shl.b32 	%r164, %r159, 4;
	shl.b32 	%r165, %r163, 1;
	xor.b32  	%r166, %r165, %r164;
	xor.b32  	%r167, %r166, %r163;
	xor.b32  	%r168, %r167, %r159;
	add.s32 	%r169, %r100, %r168;
	add.s32 	%r170, %r169, 2537059;
	cvt.rn.f32.u32 	%f52, %r170;
	fma.rn.f32 	%f53, %f52, 0f2F800000, 0f2F000000;
	cvt.f64.f32 	%fd352, %f53;
	fma.rn.f64 	%fd735, %fd352, 0d4069000000000000, 0dC059000000000000;
	st.shared.f64 	[%r116+24], %fd735;
	sub.f64 	%fd353, %fd337, %fd735;
	add.f64 	%fd354, %fd353, 0d4059000000000000;
	sub.f64 	%fd355, %fd354, %fd735;
	shr.u32 	%r171, %r132, 2;
	xor.b32  	%r172, %r171, %r132;
	shl.b32 	%r173, %r168, 4;
	shl.b32 	%r174, %r172, 1;
	xor.b32  	%r175, %r174, %r173;
	xor.b32  	%r176, %r175, %r172;
	xor.b32  	%r177, %r176, %r168;
	add.s32 	%r178, %r100, %r177;
	add.s32 	%r179, %r178, 2899496;
	cvt.rn.f32.u32 	%f54, %r179;
	fma.rn.f32 	%f55, %f54, 0f2F800000, 0f2F000000;
	cvt.f64.f32 	%fd356, %f55;
	fma.rn.f64 	%fd8, %fd355, %fd356, 0dC059000000000000;
	shr.u32 	%r180, %r141, 2;
	xor.b32  	%r181, %r180, %r141;
	shl.b32 	%r182, %r177, 4;
	shl.b32 	%r183, %r181, 1;
	xor.b32  	%r184, %r183, %r182;
	xor.b32  	%r185, %r184, %r181;
	xor.b32  	%r186, %r185, %r177;
	add.s32 	%r187, %r100, %r186;
	add.s32 	%r188, %r187, 3261933;
	cvt.rn.f32.u32 	%f56, %r188;
	fma.rn.f32 	%f57, %f56, 0f2F800000, 0f2F000000;
	cvt.f64.f32 	%fd357, %f57;
	fma.rn.f64 	%fd734, %fd357, 0d4069000000000000, 0dC059000000000000;
	st.shared.f64 	[%r116+32], %fd734;
	sub.f64 	%fd358, %fd337, %fd734;
	add.f64 	%fd359, %fd358, 0d4059000000000000;
	sub.f64 	%fd360, %fd359, %fd734;
	shr.u32 	%r189, %r150, 2;
	xor.b32  	%r190, %r189, %r150;
	shl.b32 	%r191, %r186, 4;
	shl.b32 	%r192, %r190, 1;
	xor.b32  	%r193, %r192, %r191;
	xor.b32  	%r194, %r193, %r190;
	xor.b32  	%r195, %r194, %r186;
	add.s32 	%r196, %r100, %r195;
	add.s32 	%r197, %r196, 3624370;
	cvt.rn.f32.u32 	%f58, %r197;
	fma.rn.f32 	%f59, %f58, 0f2F800000, 0f2F000000;
	cvt.f64.f32 	%fd361, %f59;
	fma.rn.f64 	%fd10, %fd360, %fd361, 0dC059000000000000;
	shr.u32 	%r198, %r159, 2;
	xor.b32  	%r199, %r198, %r159;
	shl.b32 	%r200, %r195, 4;
	shl.b32 	%r201, %r199, 1;
	xor.b32  	%r202, %r201, %r200;
	xor.b32  	%r203, %r202, %r199;
	xor.b32  	%r204, %r203, %r195;
	add.s32 	%r205, %r100, %r204;
	add.s32 	%r206, %r205, 3986807;
	cvt.rn.f32.u32 	%f60, %r206;
	fma.rn.f32 	%f61, %f60, 0f2F800000, 0f2F000000;
	cvt.f64.f32 	%fd362, %f61;
	fma.rn.f64 	%fd733, %fd362, 0d4069000000000000, 0dC059000000000000;
	st.shared.f64 	[%r116+40], %fd733;
	sub.f64 	%fd363, %fd337, %fd733;
	add.f64 	%fd364, %fd363, 0d4059000000000000;
	sub.f64 	%fd365, %fd364, %fd733;
	shr.u32 	%r207, %r168, 2;
	xor.b32  	%r208, %r207, %r168;
	shl.b32 	%r209, %r204, 4;
	shl.b32 	%r210, %r208, 1;
	xor.b32  	%r211, %r210, %r209;
	xor.b32  	%r212, %r211, %r208;
	xor.b32  	%r213, %r212, %r204;
	add.s32 	%r214, %r100, %r213;
	add.s32 	%r215, %r214, 4349244;
	cvt.rn.f32.u32 	%f62, %r215;
	fma.rn.f32 	%f63, %f62, 0f2F800000, 0f2F000000;
	cvt.f64.f32 	%fd366, %f63;
	fma.rn.f64 	%fd12, %fd365, %fd366, 0dC059000000000000;
	shr.u32 	%r216, %r177, 2;
	xor.b32  	%r217, %r216, %r177;
	shl.b32 	%r218, %r213, 4;
	shl.b32 	%r219, %r217, 1;
	xor.b32  	%r220, %r219, %r218;
	xor.b32  	%r221, %r220, %r217;
	xor.b32  	%r222, %r221, %r213;
	add.s32 	%r223, %r100, %r222;
	add.s32 	%r224, %r223, 4711681;
	cvt.rn.f32.u32 	%f64, %r224;
	fma.rn.f32 	%f65, %f64, 0f2F800000, 0f2F000000;
	cvt.f64.f32 	%fd367, %f65;
	fma.rn.f64 	%fd732, %fd367, 0d4069000000000000, 0dC059000000000000;
	st.shared.f64 	[%r116+48], %fd732;
	sub.f64 	%fd368, %fd337, %fd732;
	add.f64 	%fd369, %fd368, 0d4059000000000000;
	sub.f64 	%fd370, %fd369, %fd732;
	shr.u32 	%r225, %r186, 2;
	xor.b32  	%r226, %r225, %r186;
	shl.b32 	%r227, %r222, 4;
	shl.b32 	%r228, %r226, 1;
	xor.b32  	%r229, %r228, %r227;
	xor.b32  	%r230, %r229, %r226;
	xor.b32  	%r231, %r230, %r222;
	add.s32 	%r232, %r100, %r231;
	add.s32 	%r233, %r232, 5074118;
	cvt.rn.f32.u32 	%f66, %r233;
	fma.rn.f32 	%f67, %f66, 0f2F800000, 0f2F000000;
	cvt.f64.f32 	%fd371, %f67;
	fma.rn.f64 	%fd14, %fd370, %fd371, 0dC059000000000000;
	shr.u32 	%r234, %r195, 2;
	xor.b32  	%r235, %r234, %r195;
	shl.b32 	%r236, %r231, 4;
	shl.b32 	%r237, %r235, 1;
	xor.b32  	%r238, %r237, %r236;
	xor.b32  	%r239, %r238, %r235;
	xor.b32  	%r240, %r239, %r231;
	add.s32 	%r241, %r100, %r240;
	add.s32 	%r242, %r241, 5436555;
	cvt.rn.f32.u32 	%f68, %r242;
	fma.rn.f32 	%f69, %f68, 0f2F800000, 0f2F000000;
	cvt.f64.f32 	%fd372, %f69;
	fma.rn.f64 	%fd731, %fd372, 0d4069000000000000, 0dC059000000000000;
	st.shared.f64 	[%r116+56], %fd731;
	sub.f64 	%fd373, %fd337, %fd731;
	add.f64 	%fd374, %fd373, 0d4059000000000000;
	sub.f64 	%fd375, %fd374, %fd731;
	shr.u32 	%r243, %r204, 2;
	xor.b32  	%r244, %r243, %r204;
	shl.b32 	%r245, %r240, 4;
	shl.b32 	%r246, %r244, 1;
	xor.b32  	%r247, %r246, %r245;
	xor.b32  	%r248, %r247, %r244;
	xor.b32  	%r249, %r248, %r240;
	add.s32 	%r250, %r100, %r249;
	add.s32 	%r251, %r250, 5798992;
	cvt.rn.f32.u32 	%f70, %r251;
	fma.rn.f32 	%f71, %f70, 0f2F800000, 0f2F000000;
	cvt.f64.f32 	%fd376, %f71;
	fma.rn.f64 	%fd16, %fd375, %fd376, 0dC059000000000000;
	shr.u32 	%r252, %r213, 2;
	xor.b32  	%r253, %r252, %r213;
	shl.b32 	%r254, %r249, 4;
	shl.b32 	%r255, %r253, 1;
	xor.b32  	%r256, %r255, %r254;
	xor.b32  	%r257, %r256, %r253;
	xor.b32  	%r258, %r257, %r249;
	add.s32 	%r259, %r100, %r258;
	add.s32 	%r260, %r259, 6161429;
	cvt.rn.f32.u32 	%f72, %r260;
	fma.rn.f32 	%f73, %f72, 0f2F800000, 0f2F000000;
	cvt.f64.f32 	%fd377, %f73;
	fma.rn.f64 	%fd730, %fd377, 0d4069000000000000, 0dC059000000000000;
	st.shared.f64 	[%r116+64], %fd730;
	sub.f64 	%fd378, %fd337, %fd730;
	add.f64 	%fd379, %fd378, 0d4059000000000000;
	sub.f64 	%fd380, %fd379, %fd730;
	shr.u32 	%r261, %r222, 2;
	xor.b32  	%r262, %r261, %r222;
	shl.b32 	%r263, %r258, 4;
	shl.b32 	%r264, %r262, 1;
	xor.b32  	%r265, %r264, %r263;
	xor.b32  	%r266, %r265, %r262;
	xor.b32  	%r267, %r266, %r258;
	add.s32 	%r268, %r100, %r267;
	add.s32 	%r269, %r268, 6523866;
	cvt.rn.f32.u32 	%f74, %r269;
	fma.rn.f32 	%f75, %f74, 0f2F800000, 0f2F000000;
	cvt.f64.f32 	%fd381, %f75;
	fma.rn.f64 	%fd18, %fd380, %fd381, 0dC059000000000000;
	shr.u32 	%r270, %r231, 2;
	xor.b32  	%r271, %r270, %r231;
	shl.b32 	%r272, %r267, 4;
	shl.b32 	%r273, %r271, 1;
	xor.b32  	%r274, %r273, %r272;
	xor.b32  	%r275, %r274, %r271;
	xor.b32  	%r276, %r275, %r267;
	add.s32 	%r277, %r100, %r276;
	add.s32 	%r278, %r277, 6886303;
	cvt.rn.f32.u32 	%f76, %r278;
	fma.rn.f32 	%f77, %f76, 0f2F800000, 0f2F000000;
	cvt.f64.f32 	%fd382, %f77;
	fma.rn.f64 	%fd729, %fd382, 0d4069000000000000, 0dC059000000000000;
	st.shared.f64 	[%r116+72], %fd729;
	sub.f64 	%fd383, %fd337, %fd729;
	add.f64 	%fd384, %fd383, 0d4059000000000000;
	sub.f64 	%fd385, %fd384, %fd729;
	shr.u32 	%r279, %r240, 2;
	xor.b32  	%r280, %r279, %r240;
	shl.b32 	%r281, %r276, 4;
	shl.b32 	%r282, %r280, 1;
	xor.b32  	%r283, %r282, %r281;
	xor.b32  	%r284, %r283, %r280;
	xor.b32  	%r285, %r284, %r276;
	add.s32 	%r286, %r100, %r285;
	add.s32 	%r287, %r286, 7248740;
	cvt.rn.f32.u32 	%f78, %r287;
	fma.rn.f32 	%f79, %f78, 0f2F800000, 0f2F000000;
	cvt.f64.f32 	%fd386, %f79;
	fma.rn.f64 	%fd20, %fd385, %fd386, 0dC059000000000000;
	mul.f64 	%fd387, %fd737, %fd737;
	fma.rn.f64 	%fd388, %fd738, %fd738, %fd387;
	fma.rn.f64 	%fd389, %fd736, %fd736, %fd388;
	fma.rn.f64 	%fd390, %fd735, %fd735, %fd389;
	fma.rn.f64 	%fd391, %fd734, %fd734, %fd390;
	fma.rn.f64 	%fd392, %fd733, %fd733, %fd391;
	fma.rn.f64 	%fd393, %fd732, %fd732, %fd392;
	fma.rn.f64 	%fd394, %fd731, %fd731, %fd393;
	fma.rn.f64 	%fd395, %fd730, %fd730, %fd394;
	fma.rn.f64 	%fd739, %fd729, %fd729, %fd395;
	shl.b32 	%r288, %r1, 3;
	mov.u32 	%r289, _ZZ3psoP17curandStateXORWOWPdS1_E10objectives;
	add.s32 	%r2, %r289, %r288;
	st.shared.f64 	[%r2], %fd739;
	shl.b32 	%r290, %r1, 5;
	mov.u32 	%r291, _ZZ3psoP17curandStateXORWOWPdS1_E29neighborhood_adjacency_matrix;
	add.s32 	%r292, %r291, %r290;
	mov.b16 	%rs1, 0;
	st.shared.u8 	[%r292], %rs1;
	st.shared.u8 	[%r292+1], %rs1;
	st.shared.u8 	[%r292+2], %rs1;
	st.shared.u8 	[%r292+3], %rs1;
	st.shared.u8 	[%r292+4], %rs1;
	st.shared.u8 	[%r292+5], %rs1;
	st.shared.u8 	[%r292+6], %rs1;
	st.shared.u8 	[%r292+7], %rs1;
	st.shared.u8 	[%r292+8], %rs1;
	st.shared.u8 	[%r292+9], %rs1;
	st.shared.u8 	[%r292+10], %rs1;
	st.shared.u8 	[%r292+11], %rs1;
	st.shared.u8 	[%r292+12], %rs1;
	st.shared.u8 	[%r292+13], %rs1;
	st.shared.u8 	[%r292+14], %rs1;
	st.shared.u8 	[%r292+15], %rs1;
	st.shared.u8 	[%r292+16], %rs1;
	st.shared.u8 	[%r292+17], %rs1;
	st.shared.u8 	[%r292+18], %rs1;
	st.shared.u8 	[%r292+19], %rs1;
	st.shared.u8 	[%r292+20], %rs1;
	st.shared.u8 	[%r292+21], %rs1;
	st.shared.u8 	[%r292+22], %rs1;
	st.shared.u8 	[%r292+23], %rs1;
	st.shared.u8 	[%r292+24], %rs1;
	st.shared.u8 	[%r292+25], %rs1;
	st.shared.u8 	[%r292+26], %rs1;
	st.shared.u8 	[%r292+27], %rs1;
	st.shared.u8 	[%r292+28], %rs1;
	st.shared.u8 	[%r292+29], %rs1;
	st.shared.u8 	[%r292+30], %rs1;
	st.shared.u8 	[%r292+31], %rs1;
	add.s32 	%r293, %r292, %r1;
	mov.b16 	%rs2, 1;
	st.shared.u8 	[%r293], %rs2;
	shr.u32 	%r294, %r249, 2;
	xor.b32  	%r295, %r294, %r249;
	shl.b32 	%r296, %r285, 4;
	shl.b32 	%r297, %r295, 1;
	xor.b32  	%r298, %r297, %r296;
	xor.b32  	%r299, %r298, %r295;
	xor.b32  	%r300, %r299, %r285;
	add.s32 	%r301, %r100, %r300;
	add.s32 	%r302, %r301, 9;
	and.b32  	%r303, %r302, 31;
	add.s32 	%r304, %r292, %r303;
	st.shared.u8 	[%r304], %rs2;
	shr.u32 	%r305, %r258, 2;
	xor.b32  	%r306, %r305, %r258;
	shl.b32 	%r307, %r300, 4;
	shl.b32 	%r308, %r306, 1;
	xor.b32  	%r309, %r308, %r307;
	xor.b32  	%r310, %r309, %r306;
	xor.b32  	%r311, %r310, %r300;
	add.s32 	%r312, %r100, %r311;
	add.s32 	%r313, %r312, 14;
	and.b32  	%r314, %r313, 31;
	add.s32 	%r315, %r292, %r314;
	st.shared.u8 	[%r315], %rs2;
	shr.u32 	%r316, %r267, 2;
	xor.b32  	%r317, %r316, %r267;
	shl.b32 	%r318, %r311, 4;
	shl.b32 	%r319, %r317, 1;
	xor.b32  	%r320, %r319, %r318;
	xor.b32  	%r321, %r320, %r317;
	xor.b32  	%r322, %r321, %r311;
	add.s32 	%r323, %r100, 8336051;
	add.s32 	%r324, %r322, %r323;
	and.b32  	%r325, %r324, 31;
	add.s32 	%r326, %r292, %r325;
	st.shared.u8 	[%r326], %rs2;
	st.global.v2.u32 	[%rd17+8], {%r285, %r300};
	st.global.v2.u32 	[%rd17+16], {%r311, %r322};
	st.global.v2.u32 	[%rd17], {%r323, %r276};
	bar.sync 	0;
	add.s32 	%r3, %r1, %r291;
	ld.shared.u8 	%rs3, [%r3];
	setp.eq.s16 	%p2, %rs3, 0;
	mov.b32 	%r813, -1;
	mov.f64 	%fd741, 0d7FE00000812F2A9F;
	@%p2 bra 	$L__BB0_5;
	ld.shared.f64 	%fd22, [_ZZ3psoP17curandStateXORWOWPdS1_E10objectives];
	setp.gtu.f64 	%p3, %fd22, 0d7FE00000812F2A9F;
	@%p3 bra 	$L__BB0_5;
	mov.b32 	%r813, 0;
	mov.f64 	%fd741, %fd22;
$L__BB0_5:
	ld.shared.u8 	%rs4, [%r3+32];
	setp.eq.s16 	%p4, %rs4, 0;
	@%p4 bra 	$L__BB0_8;
	ld.shared.f64 	%fd24, [_ZZ3psoP17curandStateXORWOWPdS1_E10objectives+8];
	setp.gtu.f64 	%p5, %fd24, %fd741;
	@%p5 bra 	$L__BB0_8;
	mov.b32 	%r813, 1;
	mov.f64 	%fd741, %fd24;
$L__BB0_8:
	ld.shared.u8 	%rs5, [%r3+64];
	setp.eq.s16 	%p6, %rs5, 0;
	@%p6 bra 	$L__BB0_11;
	ld.shared.f64 	%fd26, [_ZZ3psoP17curandStateXORWOWPdS1_E10objectives+16];
	setp.gtu.f64 	%p7, %fd26, %fd741;
	@%p7 bra 	$L__BB0_11;
	mov.b32 	%r813, 2;
	mov.f64 	%fd741, %fd26;
$L__BB0_11:
	ld.shared.u8 	%rs6, [%r3+96];
	setp.eq.s16 	%p8, %rs6, 0;
	@%p8 bra 	$L__BB0_14;
	ld.shared.f64 	%fd28, [_ZZ3psoP17curandStateXORWOWPdS1_E10objectives+24];
	setp.gtu.f64 	%p9, %fd28, %fd741;
	@%p9 bra 	$L__BB0_14;
	mov.b32 	%r813, 3;
	mov.f64 	%fd741, %fd28;
$L__BB0_14:
	ld.shared.u8 	%rs7, [%r3+128];
	setp.eq.s16 	%p10, %rs7, 0;
	@%p10 bra 	$L__BB0_17;
	ld.shared.f64 	%fd30, [_ZZ3psoP17curandStateXORWOWPdS1_E10objectives+32];
	setp.gtu.f64 	%p11, %fd30, %fd741;
	@%p11 bra 	$L__BB0_17;
	mov.b32 	%r813, 4;
	mov.f64 	%fd741, %fd30;
$L__BB0_17:
	ld.shared.u8 	%rs8, [%r3+160];
	setp.eq.s16 	%p12, %rs8, 0;
	@%p12 bra 	$L__BB0_20;
	ld.shared.f64 	%fd32, [_ZZ3psoP17curandStateXORWOWPdS1_E10objectives+40];
	setp.gtu.f64 	%p13, %fd32, %fd741;
	@%p13 bra 	$L__BB0_20;
	mov.b32 	%r813, 5;
	mov.f64 	%fd741, %fd32;
$L__BB0_20:
	ld.shared.u8 	%rs9, [%r3+192];
	setp.eq.s16 	%p14, %rs9, 0;
	@%p14 bra 	$L__BB0_23;
	ld.shared.f64 	%fd34, [_ZZ3psoP17curandStateXORWOWPdS1_E10objectives+48];
	setp.gtu.f64 	%p15, %fd34, %fd741;
	@%p15 bra 	$L__BB0_23;
	mov.b32 	%r813, 6;
	mov.f64 	%fd741, %fd34;
$L__BB0_23:
	ld.shared.u8 	%rs10, [%r3+224];
	setp.eq.s16 	%p16, %rs10, 0;
	@%p16 bra 	$L__BB0_26;
	ld.shared.f64 	%fd36, [_ZZ3psoP17curandStateXORWOWPdS1_E10objectives+56];
	setp.gtu.f64 	%p17, %fd36, %fd741;
	@%p17 bra 	$L__BB0_26;
	mov.b32 	%r813, 7;
	mov.f64 	%fd741, %fd36;
$L__BB0_26:
	ld.shared.u8 	%rs11, [%r3+256];
	setp.eq.s16 	%p18, %rs11, 0;
	@%p18 bra 	$L__BB0_29;
	ld.shared.f64 	%fd38, [_ZZ3psoP17curandStateXORWOWPdS1_E10objectives+64];
	setp.gtu.f64 	%p19, %fd38, %fd741;
	@%p19 bra 	$L__BB0_29;
	mov.b32 	%r813, 8;
	mov.f64 	%fd741, %fd38;
$L__BB0_29:
	ld.shared.u8 	%rs12, [%r3+288];
	setp.eq.s16 	%p20, %rs12, 0;
	@%p20 bra 	$L__BB0_32;
	ld.shared.f64 	%fd40, [_ZZ3psoP17curandStateXORWOWPdS1_E10objectives+72];
	setp.gtu.f64 	%p21, %fd40, %fd741;
	@%p21 bra 	$L__BB0_32;
	mov.b32 	%r813, 9;
	mov.f64 	%fd741, %fd40;
$L__BB0_32:
	ld.shared.u8 	%rs13, [%r3+320];
	setp.eq.s16 	%p22, %rs13, 0;
	@%p22 bra 	$L__BB0_35;
	ld.shared.f64 	%fd42, [_ZZ3psoP17curandStateXORWOWPdS1_E10objectives+80];
	setp.gtu.f64 	%p23, %fd42, %fd741;
	@%p23 bra 	$L__BB0_35;
	mov.b32 	%r813, 10;
	mov.f64 	%fd741, %fd42;
$L__BB0_35:
	ld.shared.u8 	%rs14, [%r3+352];
	setp.eq.s16 	%p24, %rs14, 0;
	@%p24 bra 	$L__BB0_38;
	ld.shared.f64 	%fd44, [_ZZ3psoP17curandStateXORWOWPdS1_E10objectives+88];
	setp.gtu.f64 	%p25, %fd44, %fd741;
	@%p25 bra 	$L__BB0_38;
	mov.b32 	%r813, 11;
	mov.f64 	%fd741, %fd44;
$L__BB0_38:
	ld.shared.u8 	%rs15, [%r3+384];
	setp.eq.s16 	%p26, %rs15, 0;
	@%p26 bra 	$L__BB0_41;
	ld.shared.f64 	%fd46, [_ZZ3psoP17curandStateXORWOWPdS1_E10objectives+96];
	setp.gtu.f64 	%p27, %fd46, %fd741;
	@%p27 bra 	$L__BB0_41;
	mov.b32 	%r813, 12;
	mov.f64 	%fd741, %fd46;
$L__BB0_41:
	ld.shared.u8 	%rs16, [%r3+416];
	setp.eq.s16 	%p28, %rs16, 0;
	@%p28 bra 	$L__BB0_44;
	ld.shared.f64 	%fd48, [_ZZ3psoP17curandStateXORWOWPdS1_E10objectives+104];
	setp.gtu.f64 	%p29, %fd48, %fd741;
	@%p29 bra 	$L__BB0_44;
	mov.b32 	%r813, 13;
	mov.f64 	%fd741, %fd48;
$L__BB0_44:
	ld.shared.u8 	%rs17, [%r3+448];
	setp.eq.s16 	%p30, %rs17, 0;
	@%p30 bra 	$L__BB0_47;
	ld.shared.f64 	%fd50, [_ZZ3psoP17curandStateXORWOWPdS1_E10objectives+112];
	setp.gtu.f64 	%p31, %fd50, %fd741;
	@%p31 bra 	$L__BB0_47;
	mov.b32 	%r813, 14;
	mov.f64 	%fd741, %fd50;
$L__BB0_47:
	ld.shared.u8 	%rs18, [%r3+480];
	setp.eq.s16 	%p32, %rs18, 0;
	@%p32 bra 	$L__BB0_50;
	ld.shared.f64 	%fd52, [_ZZ3psoP17curandStateXORWOWPdS1_E10objectives+120];
	setp.gtu.f64 	%p33, %fd52, %fd741;
	@%p33 bra 	$L__BB0_50;
	mov.b32 	%r813, 15;
	mov.f64 	%fd741, %fd52;
$L__BB0_50:
	ld.shared.u8 	%rs19, [%r3+512];
	setp.eq.s16 	%p34, %rs19, 0;
	@%p34 bra 	$L__BB0_53;
	ld.shared.f64 	%fd54, [_ZZ3psoP17curandStateXORWOWPdS1_E10objectives+128];
	setp.gtu.f64 	%p35, %fd54, %fd741;
	@%p35 bra 	$L__BB0_53;
	mov.b32 	%r813, 16;
	mov.f64 	%fd741, %fd54;
$L__BB0_53:
	ld.shared.u8 	%rs20, [%r3+544];
	setp.eq.s16 	%p36, %rs20, 0;
	@%p36 bra 	$L__BB0_56;
	ld.shared.f64 	%fd56, [_ZZ3psoP17curandStateXORWOWPdS1_E10objectives+136];
	setp.gtu.f64 	%p37, %fd56, %fd741;
	@%p37 bra 	$L__BB0_56;
	mov.b32 	%r813, 17;
	mov.f64 	%fd741, %fd56;
$L__BB0_56:
	ld.shared.u8 	%rs21, [%r3+576];
	setp.eq.s16 	%p38, %rs21, 0;
	@%p38 bra 	$L__BB0_59;
	ld.shared.f64 	%fd58, [_ZZ3psoP17curandStateXORWOWPdS1_E10objectives+144];
	setp.gtu.f64 	%p39, %fd58, %fd741;
	@%p39 bra 	$L__BB0_59;
	mov.b32 	%r813, 18;
	mov.f64 	%fd741, %fd58;
$L__BB0_59:
	ld.shared.u8 	%rs22, [%r3+608];
	setp.eq.s16 	%p40, %rs22, 0;
	@%p40 bra 	$L__BB0_62;
	ld.shared.f64 	%fd60, [_ZZ3psoP17curandStateXORWOWPdS1_E10objectives+152];
	setp.gtu.f64 	%p41, %fd60, %fd741;
	@%p41 bra 	$L__BB0_62;
	mov.b32 	%r813, 19;
	mov.f64 	%fd741, %fd60;
$L__BB0_62:
	ld.shared.u8 	%rs23, [%r3+640];
	setp.eq.s16 	%p42, %rs23, 0;
	@%p42 bra 	$L__BB0_65;
	ld.shared.f64 	%fd62, [_ZZ3psoP17curandStateXORWOWPdS1_E10objectives+160];
	setp.gtu.f64 	%p43, %fd62, %fd741;
	@%p43 bra 	$L__BB0_65;
	mov.b32 	%r813, 20;
	mov.f64 	%fd741, %fd62;
$L__BB0_65:
	ld.shared.u8 	%rs24, [%r3+672];
	setp.eq.s16 	%p44, %rs24, 0;
	@%p44 bra 	$L__BB0_68;
	ld.shared.f64 	%fd64, [_ZZ3psoP17curandStateXORWOWPdS1_E10objectives+168];
	setp.gtu.f64 	%p45, %fd64, %fd741;
	@%p45 bra 	$L__BB0_68;
	mov.b32 	%r813, 21;
	mov.f64 	%fd741, %fd64;
$L__BB0_68:
	ld.shared.u8 	%rs25, [%r3+704];
	setp.eq.s16 	%p46, %rs25, 0;
	@%p46 bra 	$L__BB0_71;
	ld.shared.f64 	%fd66, [_ZZ3psoP17curandStateXORWOWPdS1_E10objectives+176];
	setp.gtu.f64 	%p47, %fd66, %fd741;
	@%p47 bra 	$L__BB0_71;
	mov.b32 	%r813, 22;
	mov.f64 	%fd741, %fd66;
$L__BB0_71:
	ld.shared.u8 	%rs26, [%r3+736];
	setp.eq.s16 	%p48, %rs26, 0;
	@%p48 bra 	$L__BB0_74;
	ld.shared.f64 	%fd68, [_ZZ3psoP17curandStateXORWOWPdS1_E10objectives+184];
	setp.gtu.f64 	%p49, %fd68, %fd741;
	@%p49 bra 	$L__BB0_74;
	mov.b32 	%r813, 23;
	mov.f64 	%fd741, %fd68;
$L__BB0_74:
	ld.shared.u8 	%rs27, [%r3+768];
	setp.eq.s16 	%p50, %rs27, 0;
	@%p50 bra 	$L__BB0_77;
	ld.shared.f64 	%fd70, [_ZZ3psoP17curandStateXORWOWPdS1_E10objectives+192];
	setp.gtu.f64 	%p51, %fd70, %fd741;
	@%p51 bra 	$L__BB0_77;
	mov.b32 	%r813, 24;
	mov.f64 	%fd741, %fd70;
$L__BB0_77:
	ld.shared.u8 	%rs28, [%r3+800];
	setp.eq.s16 	%p52, %rs28, 0;
	@%p52 bra 	$L__BB0_80;
	ld.shared.f64 	%fd72, [_ZZ3psoP17curandStateXORWOWPdS1_E10objectives+200];
	setp.gtu.f64 	%p53, %fd72, %fd741;
	@%p53 bra 	$L__BB0_80;
	mov.b32 	%r813, 25;
	mov.f64 	%fd741, %fd72;
$L__BB0_80:
	ld.shared.u8 	%rs29, [%r3+832];
	setp.eq.s16 	%p54, %rs29, 0;
	@%p54 bra 	$L__BB0_83;
	ld.shared.f64 	%fd74, [_ZZ3psoP17curandStateXORWOWPdS1_E10objectives+208];
	setp.gtu.f64 	%p55, %fd74, %fd741;
	@%p55 bra 	$L__BB0_83;
	mov.b32 	%r813, 26;
	mov.f64 	%fd741, %fd74;
$L__BB0_83:
	ld.shared.u8 	%rs30, [%r3+864];
	setp.eq.s16 	%p56, %rs30, 0;
	@%p56 bra 	$L__BB0_86;
	ld.shared.f64 	%fd76, [_ZZ3psoP17curandStateXORWOWPdS1_E10objectives+216];
	setp.gtu.f64 	%p57, %fd76, %fd741;
	@%p57 bra 	$L__BB0_86;
	mov.b32 	%r813, 27;
	mov.f64 	%fd741, %fd76;
$L__BB0_86:
	ld.shared.u8 	%rs31, [%r3+896];
	setp.eq.s16 	%p58, %rs31, 0;
	@%p58 bra 	$L__BB0_89;
	ld.shared.f64 	%fd78, [_ZZ3psoP17curandStateXORWOWPdS1_E10objectives+224];
	setp.gtu.f64 	%p59, %fd78, %fd741;
	@%p59 bra 	$L__BB0_89;
	mov.b32 	%r813, 28;
	mov.f64 	%fd741, %fd78;
$L__BB0_89:
	ld.shared.u8 	%rs32, [%r3+928];
	setp.eq.s16 	%p60, %rs32, 0;
	@%p60 bra 	$L__BB0_92;
	ld.shared.f64 	%fd80, [_ZZ3psoP17curandStateXORWOWPdS1_E10objectives+232];
	setp.gtu.f64 	%p61, %fd80, %fd741;
	@%p61 bra 	$L__BB0_92;
	mov.b32 	%r813, 29;
	mov.f64 	%fd741, %fd80;
$L__BB0_92:
	ld.shared.u8 	%rs33, [%r3+960];
	setp.eq.s16 	%p62, %rs33, 0;
	@%p62 bra 	$L__BB0_95;
	ld.shared.f64 	%fd82, [_ZZ3psoP17curandStateXORWOWPdS1_E10objectives+240];
	setp.gtu.f64 	%p63, %fd82, %fd741;
	@%p63 bra 	$L__BB0_95;
	mov.b32 	%r813, 30;
	mov.f64 	%fd741, %fd82;
$L__BB0_95:
	ld.shared.u8 	%rs34, [%r3+992];
	setp.eq.s16 	%p64, %rs34, 0;
	@%p64 bra 	$L__BB0_98;
	ld.shared.f64 	%fd84, [_ZZ3psoP17curandStateXORWOWPdS1_E10objectives+248];
	setp.gtu.f64 	%p65, %fd84, %fd741;
	@%p65 bra 	$L__BB0_98;
	mov.b32 	%r813, 31;
	mov.f64 	%fd741, %fd84;
$L__BB0_98:
	setp.eq.s32 	%p66, %r813, -1;
	@%p66 bra 	$L__BB0_100;
	mad.lo.s32 	%r361, %r813, 80, %r115;
	ld.shared.f64 	%fd781, [%r361];
	ld.shared.f64 	%fd780, [%r361+8];
	ld.shared.f64 	%fd779, [%r361+16];
	ld.shared.f64 	%fd778, [%r361+24];
	ld.shared.f64 	%fd777, [%r361+32];
	ld.shared.f64 	%fd776, [%r361+40];
	ld.shared.f64 	%fd775, [%r361+48];
	ld.shared.f64 	%fd774, [%r361+56];
	ld.shared.f64 	%fd773, [%r361+64];
	ld.shared.f64 	%fd772, [%r361+72];
$L__BB0_100:
	ld.shared.f64 	%fd106, [%r2];
	ld.shared.u64 	%rd99, [_ZZ3psoP17curandStateXORWOWPdS1_E12best_fitness];
	mov.b64 	%rd2, %fd106;
$L__BB0_101:
	mov.b64 	%fd398, %rd99;
	setp.lt.f64 	%p67, %fd106, %fd398;
	selp.b64 	%rd18, %rd2, %rd99, %p67;
	atom.relaxed.shared.cas.b64 	%rd4, [_ZZ3psoP17curandStateXORWOWPdS1_E12best_fitness], %rd99, %rd18;
	setp.ne.s64 	%p68, %rd99, %rd4;
	mov.u64 	%rd99, %rd4;
	@%p68 bra 	$L__BB0_101;
	bar.sync 	0;
	sub.f64 	%fd677, %fd20, %fd729;
	sub.f64 	%fd678, %fd18, %fd730;
	sub.f64 	%fd679, %fd16, %fd731;
	sub.f64 	%fd680, %fd14, %fd732;
	sub.f64 	%fd681, %fd12, %fd733;
	sub.f64 	%fd682, %fd10, %fd734;
	sub.f64 	%fd683, %fd8, %fd735;
	sub.f64 	%fd684, %fd6, %fd736;
	sub.f64 	%fd685, %fd4, %fd737;
	sub.f64 	%fd686, %fd2, %fd738;
	mov.b32 	%r844, 1;
$L__BB0_103:
	setp.eq.f64 	%p69, %fd738, %fd781;
	setp.eq.f64 	%p70, %fd737, %fd780;
	and.pred  	%p71, %p69, %p70;
	setp.eq.f64 	%p72, %fd736, %fd779;
	and.pred  	%p73, %p71, %p72;
	setp.eq.f64 	%p74, %fd735, %fd778;
	and.pred  	%p75, %p73, %p74;
	setp.eq.f64 	%p76, %fd734, %fd777;
	and.pred  	%p77, %p75, %p76;
	setp.eq.f64 	%p78, %fd733, %fd776;
	and.pred  	%p79, %p77, %p78;
	setp.eq.f64 	%p80, %fd732, %fd775;
	and.pred  	%p81, %p79, %p80;
	setp.eq.f64 	%p82, %fd731, %fd774;
	and.pred  	%p83, %p81, %p82;
	setp.eq.f64 	%p84, %fd730, %fd773;
	and.pred  	%p85, %p83, %p84;
	setp.eq.f64 	%p86, %fd729, %fd772;
	and.pred  	%p87, %p85, %p86;
	@%p87 bra 	$L__BB0_105;
	ld.shared.f64 	%fd718, [%r116];
	add.f64 	%fd419, %fd738, %fd781;
	add.f64 	%fd420, %fd718, %fd718;
	sub.f64 	%fd421, %fd419, %fd420;
	mul.f64 	%fd422, %fd421, 0d3FF316F0068DB8BB;
	div.rn.f64 	%fd423, %fd422, 0d4008000000000000;
	add.f64 	%fd719, %fd718, %fd423;
	ld.shared.f64 	%fd717, [%r116+8];
	add.f64 	%fd424, %fd737, %fd780;
	add.f64 	%fd425, %fd717, %fd717;
	sub.f64 	%fd426, %fd424, %fd425;
	mul.f64 	%fd427, %fd426, 0d3FF316F0068DB8BB;
	div.rn.f64 	%fd428, %fd427, 0d4008000000000000;
	add.f64 	%fd720, %fd717, %fd428;
	ld.shared.f64 	%fd716, [%r116+16];
	add.f64 	%fd429, %fd736, %fd779;
	add.f64 	%fd430, %fd716, %fd716;
	sub.f64 	%fd431, %fd429, %fd430;
	mul.f64 	%fd432, %fd431, 0d3FF316F0068DB8BB;
	div.rn.f64 	%fd433, %fd432, 0d4008000000000000;
	add.f64 	%fd721, %fd716, %fd433;
	ld.shared.f64 	%fd715, [%r116+24];
	add.f64 	%fd434, %fd735, %fd778;
	add.f64 	%fd435, %fd715, %fd715;
	sub.f64 	%fd436, %fd434, %fd435;
	mul.f64 	%fd437, %fd436, 0d3FF316F0068DB8BB;
	div.rn.f64 	%fd438, %fd437, 0d4008000000000000;
	add.f64 	%fd722, %fd715, %fd438;
	ld.shared.f64 	%fd714, [%r116+32];
	add.f64 	%fd439, %fd734, %fd777;
	add.f64 	%fd440, %fd714, %fd714;
	sub.f64 	%fd441, %fd439, %fd440;
	mul.f64 	%fd442, %fd441, 0d3FF316F0068DB8BB;
	div.rn.f64 	%fd443, %fd442, 0d4008000000000000;
	add.f64 	%fd723, %fd714, %fd443;
	ld.shared.f64 	%fd713, [%r116+40];
	add.f64 	%fd444, %fd733, %fd776;
	add.f64 	%fd445, %fd713, %fd713;
	sub.f64 	%fd446, %fd444, %fd445;
	mul.f64 	%fd447, %fd446, 0d3FF316F0068DB8BB;
	div.rn.f64 	%fd448, %fd447, 0d4008000000000000;
	add.f64 	%fd724, %fd713, %fd448;
	ld.shared.f64 	%fd712, [%r116+48];
	add.f64 	%fd449, %fd732, %fd775;
	add.f64 	%fd450, %fd712, %fd712;
	sub.f64 	%fd451, %fd449, %fd450;
	mul.f64 	%fd452, %fd451, 0d3FF316F0068DB8BB;
	div.rn.f64 	%fd453, %fd452, 0d4008000000000000;
	add.f64 	%fd725, %fd712, %fd453;
	ld.shared.f64 	%fd711, [%r116+56];
	add.f64 	%fd454, %fd731, %fd774;
	add.f64 	%fd455, %fd711, %fd711;
	sub.f64 	%fd456, %fd454, %fd455;
	mul.f64 	%fd457, %fd456, 0d3FF316F0068DB8BB;
	div.rn.f64 	%fd458, %fd457, 0d4008000000000000;
	add.f64 	%fd726, %fd711, %fd458;
	ld.shared.f64 	%fd710, [%r116+64];
	add.f64 	%fd459, %fd730, %fd773;
	add.f64 	%fd460, %fd710, %fd710;
	sub.f64 	%fd461, %fd459, %fd460;
	mul.f64 	%fd462, %fd461, 0d3FF316F0068DB8BB;
	div.rn.f64 	%fd463, %fd462, 0d4008000000000000;
	add.f64 	%fd727, %fd710, %fd463;
	ld.shared.f64 	%fd709, [%r116+72];
	add.f64 	%fd464, %fd729, %fd772;
	add.f64 	%fd465, %fd709, %fd709;
	sub.f64 	%fd466, %fd464, %fd465;
	mul.f64 	%fd467, %fd466, 0d3FF316F0068DB8BB;
	div.rn.f64 	%fd468, %fd467, 0d4008000000000000;
	add.f64 	%fd728, %fd709, %fd468;
	bra.uni 	$L__BB0_106;
$L__BB0_105:
	ld.shared.f64 	%fd718, [%r116];
	sub.f64 	%fd399, %fd738, %fd718;
	mul.f64 	%fd400, %fd399, 0d3FF316F0068DB8BB;
	fma.rn.f64 	%fd719, %fd400, 0d3FE0000000000000, %fd718;
	ld.shared.f64 	%fd717, [%r116+8];
	sub.f64 	%fd401, %fd737, %fd717;
	mul.f64 	%fd402, %fd401, 0d3FF316F0068DB8BB;
	fma.rn.f64 	%fd720, %fd402, 0d3FE0000000000000, %fd717;
	ld.shared.f64 	%fd716, [%r116+16];
	sub.f64 	%fd403, %fd736, %fd716;
	mul.f64 	%fd404, %fd403, 0d3FF316F0068DB8BB;
	fma.rn.f64 	%fd721, %fd404, 0d3FE0000000000000, %fd716;
	ld.shared.f64 	%fd715, [%r116+24];
	sub.f64 	%fd405, %fd735, %fd715;
	mul.f64 	%fd406, %fd405, 0d3FF316F0068DB8BB;
	fma.rn.f64 	%fd722, %fd406, 0d3FE0000000000000, %fd715;
	ld.shared.f64 	%fd714, [%r116+32];
	sub.f64 	%fd407, %fd734, %fd714;
	mul.f64 	%fd408, %fd407, 0d3FF316F0068DB8BB;
	fma.rn.f64 	%fd723, %fd408, 0d3FE0000000000000, %fd714;
	ld.shared.f64 	%fd713, [%r116+40];
	sub.f64 	%fd409, %fd733, %fd713;
	mul.f64 	%fd410, %fd409, 0d3FF316F0068DB8BB;
	fma.rn.f64 	%fd724, %fd410, 0d3FE0000000000000, %fd713;
	ld.shared.f64 	%fd712, [%r116+48];
	sub.f64 	%fd411, %fd732, %fd712;
	mul.f64 	%fd412, %fd411, 0d3FF316F0068DB8BB;
	fma.rn.f64 	%fd725, %fd412, 0d3FE0000000000000, %fd712;
	ld.shared.f64 	%fd711, [%r116+56];
	sub.f64 	%fd413, %fd731, %fd711;
	mul.f64 	%fd414, %fd413, 0d3FF316F0068DB8BB;
	fma.rn.f64 	%fd726, %fd414, 0d3FE0000000000000, %fd711;
	ld.shared.f64 	%fd710, [%r116+64];
	sub.f64 	%fd415, %fd730, %fd710;
	mul.f64 	%fd416, %fd415, 0d3FF316F0068DB8BB;
	fma.rn.f64 	%fd727, %fd416, 0d3FE0000000000000, %fd710;
	ld.shared.f64 	%fd709, [%r116+72];
	sub.f64 	%fd417, %fd729, %fd709;
	mul.f64 	%fd418, %fd417, 0d3FF316F0068DB8BB;
	fma.rn.f64 	%fd728, %fd418, 0d3FE0000000000000, %fd709;
$L__BB0_106:
	ld.param.u64 	%rd81, [_Z3psoP17curandStateXORWOWPdS1__param_0];
	sub.f64 	%fd469, %fd719, %fd718;
	sub.f64 	%fd470, %fd720, %fd717;
	mul.f64 	%fd471, %fd470, %fd470;
	fma.rn.f64 	%fd472, %fd469, %fd469, %fd471;
	sub.f64 	%fd473, %fd721, %fd716;
	fma.rn.f64 	%fd474, %fd473, %fd473, %fd472;
	sub.f64 	%fd475, %fd722, %fd715;
	fma.rn.f64 	%fd476, %fd475, %fd475, %fd474;
	sub.f64 	%fd477, %fd723, %fd714;
	fma.rn.f64 	%fd478, %fd477, %fd477, %fd476;
	sub.f64 	%fd479, %fd724, %fd713;
	fma.rn.f64 	%fd480, %fd479, %fd479, %fd478;
	sub.f64 	%fd481, %fd725, %fd712;
	fma.rn.f64 	%fd482, %fd481, %fd481, %fd480;
	sub.f64 	%fd483, %fd726, %fd711;
	fma.rn.f64 	%fd484, %fd483, %fd483, %fd482;
	sub.f64 	%fd485, %fd727, %fd710;
	fma.rn.f64 	%fd486, %fd485, %fd485, %fd484;
	sub.f64 	%fd487, %fd728, %fd709;
	fma.rn.f64 	%fd209, %fd487, %fd487, %fd486;
	cvta.to.global.u64 	%rd19, %rd81;
	add.s64 	%rd5, %rd19, %rd16;
	ld.global.u32 	%r38, [%rd5+24];
	setp.eq.s32 	%p88, %r38, 1;
	@%p88 bra 	$L__BB0_108;
	ld.param.u64 	%rd82, [_Z3psoP17curandStateXORWOWPdS1__param_0];
	cvta.to.global.u64 	%rd21, %rd82;
	mov.u32 	%r369, %ctaid.x;
	mov.u32 	%r370, %ntid.x;
	mov.u32 	%r371, %tid.x;
	mad.lo.s32 	%r372, %r369, %r370, %r371;
	mul.wide.u32 	%rd22, %r372, 48;
	add.s64 	%rd23, %rd21, %rd22;
	ld.global.v2.u32 	{%r373, %r374}, [%rd23];
	shr.u32 	%r375, %r374, 2;
	xor.b32  	%r376, %r375, %r374;
	ld.global.v2.u32 	{%r377, %r378}, [%rd23+8];
	ld.global.v2.u32 	{%r379, %r380}, [%rd23+16];
	shl.b32 	%r381, %r380, 4;
	shl.b32 	%r382, %r376, 1;
	xor.b32  	%r383, %r382, %r381;
	xor.b32  	%r384, %r383, %r376;
	xor.b32  	%r385, %r384, %r380;
	add.s32 	%r386, %r373, %r385;
	add.s32 	%r387, %r386, 362437;
	shr.u32 	%r388, %r377, 2;
	xor.b32  	%r389, %r388, %r377;
	st.global.v2.u32 	[%rd23+8], {%r379, %r380};
	shl.b32 	%r390, %r385, 4;
	shl.b32 	%r391, %r389, 1;
	xor.b32  	%r392, %r391, %r390;
	xor.b32  	%r393, %r392, %r389;
	xor.b32  	%r394, %r393, %r385;
	st.global.v2.u32 	[%rd23+16], {%r385, %r394};
	add.s32 	%r395, %r373, 724874;
	st.global.v2.u32 	[%rd23], {%r395, %r378};
	add.s32 	%r396, %r394, %r395;
	cvt.rn.f32.u32 	%f80, %r387;
	fma.rn.f32 	%f81, %f80, 0f2F800000, 0f2F000000;
	cvt.rn.f32.u32 	%f82, %r396;
	fma.rn.f32 	%f83, %f82, 0f30C90FDB, 0f30490FDB;
	setp.lt.f32 	%p89, %f81, 0f00800000;
	mul.f32 	%f84, %f81, 0f4B000000;
	selp.f32 	%f85, %f84, %f81, %p89;
	selp.f32 	%f86, 0fC1B80000, 0f00000000, %p89;
	mov.b32 	%r397, %f85;
	add.s32 	%r398, %r397, -1059760811;
	and.b32  	%r399, %r398, -8388608;
	sub.s32 	%r400, %r397, %r399;
	mov.b32 	%f87, %r400;
	cvt.rn.f32.s32 	%f88, %r399;
	fma.rn.f32 	%f89, %f88, 0f34000000, %f86;
	add.f32 	%f90, %f87, 0fBF800000;
	fma.rn.f32 	%f91, %f90, 0fBE055027, 0f3E1039F6;
	fma.rn.f32 	%f92, %f91, %f90, 0fBDF8CDCC;
	fma.rn.f32 	%f93, %f92, %f90, 0f3E0F2955;
	fma.rn.f32 	%f94, %f93, %f90, 0fBE2AD8B9;
	fma.rn.f32 	%f95, %f94, %f90, 0f3E4CED0B;
	fma.rn.f32 	%f96, %f95, %f90, 0fBE7FFF22;
	fma.rn.f32 	%f97, %f96, %f90, 0f3EAAAA78;
	fma.rn.f32 	%f98, %f97, %f90, 0fBF000000;
	mul.f32 	%f99, %f90, %f98;
	fma.rn.f32 	%f100, %f99, %f90, %f90;
	fma.rn.f32 	%f101, %f89, 0f3F317218, %f100;
	setp.gt.u32 	%p90, %r397, 2139095039;
	fma.rn.f32 	%f102, %f85, 0f7F800000, 0f7F800000;
	selp.f32 	%f103, %f102, %f101, %p90;
	setp.eq.f32 	%p91, %f85, 0f00000000;
	mul.f32 	%f104, %f103, 0fC0000000;
	selp.f32 	%f105, 0f7F800000, %f104, %p91;
	sqrt.rn.f32 	%f106, %f105;
	sin.approx.f32 	%f107, %f83;
	cos.approx.f32 	%f108, %f83;
	mul.f32 	%f374, %f106, %f107;
	mul.f32 	%f375, %f106, %f108;
	st.global.f32 	[%rd23+32], %f375;
	mov.b32 	%r401, 1;
	st.global.u32 	[%rd23+24], %r401;
	bra.uni 	$L__BB0_109;
$L__BB0_108:
	mov.b32 	%r402, 0;
	st.global.u32 	[%rd5+24], %r402;
	ld.global.f32 	%f375, [%rd5+32];
	mov.f32 	%f374, %f375;
$L__BB0_109:
	setp.ne.s32 	%p92, %r38, 1;
	mov.f32 	%f376, %f375;
	@%p92 bra 	$L__BB0_111;
	ld.param.u64 	%rd83, [_Z3psoP17curandStateXORWOWPdS1__param_0];
	cvta.to.global.u64 	%rd24, %rd83;
	add.s64 	%rd26, %rd24, %rd16;
	ld.global.v2.u32 	{%r407, %r408}, [%rd26];
	shr.u32 	%r409, %r408, 2;
	xor.b32  	%r410, %r409, %r408;
	ld.global.v2.u32 	{%r411, %r412}, [%rd26+8];
	ld.global.v2.u32 	{%r413, %r414}, [%rd26+16];
	shl.b32 	%r415, %r414, 4;
	shl.b32 	%r416, %r410, 1;
	xor.b32  	%r417, %r416, %r415;
	xor.b32  	%r418, %r417, %r410;
	xor.b32  	%r419, %r418, %r414;
	add.s32 	%r420, %r407, %r419;
	add.s32 	%r421, %r420, 362437;
	shr.u32 	%r422, %r411, 2;
	xor.b32  	%r423, %r422, %r411;
	st.global.v2.u32 	[%rd26+8], {%r413, %r414};
	shl.b32 	%r424, %r419, 4;
	shl.b32 	%r425, %r423, 1;
	xor.b32  	%r426, %r425, %r424;
	xor.b32  	%r427, %r426, %r423;
	xor.b32  	%r428, %r427, %r419;
	st.global.v2.u32 	[%rd26+16], {%r419, %r428};
	add.s32 	%r429, %r407, 724874;
	st.global.v2.u32 	[%rd26], {%r429, %r412};
	add.s32 	%r430, %r428, %r429;
	cvt.rn.f32.u32 	%f109, %r421;
	fma.rn.f32 	%f110, %f109, 0f2F800000, 0f2F000000;
	cvt.rn.f32.u32 	%f111, %r430;
	fma.rn.f32 	%f112, %f111, 0f30C90FDB, 0f30490FDB;
	setp.lt.f32 	%p93, %f110, 0f00800000;
	mul.f32 	%f113, %f110, 0f4B000000;
	selp.f32 	%f114, %f113, %f110, %p93;
	selp.f32 	%f115, 0fC1B80000, 0f00000000, %p93;
	mov.b32 	%r431, %f114;
	add.s32 	%r432, %r431, -1059760811;
	and.b32  	%r433, %r432, -8388608;
	sub.s32 	%r434, %r431, %r433;
	mov.b32 	%f116, %r434;
	cvt.rn.f32.s32 	%f117, %r433;
	fma.rn.f32 	%f118, %f117, 0f34000000, %f115;
	add.f32 	%f119, %f116, 0fBF800000;
	fma.rn.f32 	%f120, %f119, 0fBE055027, 0f3E1039F6;
	fma.rn.f32 	%f121, %f120, %f119, 0fBDF8CDCC;
	fma.rn.f32 	%f122, %f121, %f119, 0f3E0F2955;
	fma.rn.f32 	%f123, %f122, %f119, 0fBE2AD8B9;
	fma.rn.f32 	%f124, %f123, %f119, 0f3E4CED0B;
	fma.rn.f32 	%f125, %f124, %f119, 0fBE7FFF22;
	fma.rn.f32 	%f126, %f125, %f119, 0f3EAAAA78;
	fma.rn.f32 	%f127, %f126, %f119, 0fBF000000;
	mul.f32 	%f128, %f119, %f127;
	fma.rn.f32 	%f129, %f128, %f119, %f119;
	fma.rn.f32 	%f130, %f118, 0f3F317218, %f129;
	setp.gt.u32 	%p94, %r431, 2139095039;
	fma.rn.f32 	%f131, %f114, 0f7F800000, 0f7F800000;
	selp.f32 	%f132, %f131, %f130, %p94;
	setp.eq.f32 	%p95, %f114, 0f00000000;
	mul.f32 	%f133, %f132, 0fC0000000;
	selp.f32 	%f134, 0f7F800000, %f133, %p95;
	sqrt.rn.f32 	%f135, %f134;
	sin.approx.f32 	%f136, %f112;
	cos.approx.f32 	%f137, %f112;
	mul.f32 	%f376, %f135, %f136;
	mul.f32 	%f375, %f135, %f137;
	st.global.f32 	[%rd26+32], %f375;
$L__BB0_111:
	mov.b32 	%r845, 0;
	mov.f32 	%f378, %f375;
	@%p88 bra 	$L__BB0_113;
	ld.param.u64 	%rd84, [_Z3psoP17curandStateXORWOWPdS1__param_0];
	cvta.to.global.u64 	%rd27, %rd84;
	mov.u32 	%r437, %ctaid.x;
	mov.u32 	%r438, %ntid.x;
	mov.u32 	%r439, %tid.x;
	mad.lo.s32 	%r440, %r437, %r438, %r439;
	mul.wide.u32 	%rd28, %r440, 48;
	add.s64 	%rd29, %rd27, %rd28;
	ld.global.v2.u32 	{%r441, %r442}, [%rd29];
	shr.u32 	%r443, %r442, 2;
	xor.b32  	%r444, %r443, %r442;
	ld.global.v2.u32 	{%r445, %r446}, [%rd29+8];
	ld.global.v2.u32 	{%r447, %r448}, [%rd29+16];
	shl.b32 	%r449, %r448, 4;
	shl.b32 	%r450, %r444, 1;
	xor.b32  	%r451, %r450, %r449;
	xor.b32  	%r452, %r451, %r444;
	xor.b32  	%r453, %r452, %r448;
	add.s32 	%r454, %r441, %r453;
	add.s32 	%r455, %r454, 362437;
	shr.u32 	%r456, %r445, 2;
	xor.b32  	%r457, %r456, %r445;
	st.global.v2.u32 	[%rd29+8], {%r447, %r448};
	shl.b32 	%r458, %r453, 4;
	shl.b32 	%r459, %r457, 1;
	xor.b32  	%r460, %r459, %r458;
	xor.b32  	%r461, %r460, %r457;
	xor.b32  	%r462, %r461, %r453;
	st.global.v2.u32 	[%rd29+16], {%r453, %r462};
	add.s32 	%r463, %r441, 724874;
	st.global.v2.u32 	[%rd29], {%r463, %r446};
	add.s32 	%r464, %r462, %r463;
	cvt.rn.f32.u32 	%f138, %r455;
	fma.rn.f32 	%f139, %f138, 0f2F800000, 0f2F000000;
	cvt.rn.f32.u32 	%f140, %r464;
	fma.rn.f32 	%f141, %f140, 0f30C90FDB, 0f30490FDB;
	setp.lt.f32 	%p97, %f139, 0f00800000;
	mul.f32 	%f142, %f139, 0f4B000000;
	selp.f32 	%f143, %f142, %f139, %p97;
	selp.f32 	%f144, 0fC1B80000, 0f00000000, %p97;
	mov.b32 	%r465, %f143;
	add.s32 	%r466, %r465, -1059760811;
	and.b32  	%r467, %r466, -8388608;
	sub.s32 	%r468, %r465, %r467;
	mov.b32 	%f145, %r468;
	cvt.rn.f32.s32 	%f146, %r467;
	fma.rn.f32 	%f147, %f146, 0f34000000, %f144;
	add.f32 	%f148, %f145, 0fBF800000;
	fma.rn.f32 	%f149, %f148, 0fBE055027, 0f3E1039F6;
	fma.rn.f32 	%f150, %f149, %f148, 0fBDF8CDCC;
	fma.rn.f32 	%f151, %f150, %f148, 0f3E0F2955;
	fma.rn.f32 	%f152, %f151, %f148, 0fBE2AD8B9;
	fma.rn.f32 	%f153, %f152, %f148, 0f3E4CED0B;
	fma.rn.f32 	%f154, %f153, %f148, 0fBE7FFF22;
	fma.rn.f32 	%f155, %f154, %f148, 0f3EAAAA78;
	fma.rn.f32 	%f156, %f155, %f148, 0fBF000000;
	mul.f32 	%f157, %f148, %f156;
	fma.rn.f32 	%f158, %f157, %f148, %f148;
	fma.rn.f32 	%f159, %f147, 0f3F317218, %f158;
	setp.gt.u32 	%p98, %r465, 2139095039;
	fma.rn.f32 	%f160, %f143, 0f7F800000, 0f7F800000;
	selp.f32 	%f161, %f160, %f159, %p98;
	setp.eq.f32 	%p99, %f143, 0f00000000;
	mul.f32 	%f162, %f161, 0fC0000000;
	selp.f32 	%f163, 0f7F800000, %f162, %p99;
	sqrt.rn.f32 	%f164, %f163;
	sin.approx.f32 	%f165, %f141;
	cos.approx.f32 	%f166, %f141;
	mul.f32 	%f378, %f164, %f165;
	mul.f32 	%f375, %f164, %f166;
	st.global.f32 	[%rd29+32], %f375;
	mov.b32 	%r845, 1;
$L__BB0_113:
	ld.param.u64 	%rd85, [_Z3psoP17curandStateXORWOWPdS1__param_0];
	cvta.to.global.u64 	%rd30, %rd85;
	mov.u32 	%r469, %ctaid.x;
	mov.u32 	%r470, %ntid.x;
	mov.u32 	%r471, %tid.x;
	mad.lo.s32 	%r472, %r469, %r470, %r471;
	mul.wide.u32 	%rd31, %r472, 48;
	add.s64 	%rd32, %rd30, %rd31;
	st.global.u32 	[%rd32+24], %r845;
	cvt.f64.f32 	%fd488, %f378;
	cvt.f64.f32 	%fd489, %f374;
	cvt.f64.f32 	%fd490, %f376;
	mul.f64 	%fd491, %fd490, %fd490;
	fma.rn.f64 	%fd492, %fd489, %fd489, %fd491;
	fma.rn.f64 	%fd493, %fd489, %fd489, %fd492;
	fma.rn.f64 	%fd494, %fd488, %fd488, %fd493;
	add.f64 	%fd210, %fd493, %fd494;
	mov.f32 	%f380, %f375;
	@%p92 bra 	$L__BB0_115;
	ld.param.u64 	%rd86, [_Z3psoP17curandStateXORWOWPdS1__param_0];
	cvta.to.global.u64 	%rd33, %rd86;
	mov.u32 	%r475, %tid.x;
	mad.lo.s32 	%r476, %r469, %r470, %r475;
	mul.wide.u32 	%rd34, %r476, 48;
	add.s64 	%rd35, %rd33, %rd34;
	ld.global.v2.u32 	{%r477, %r478}, [%rd35];
	shr.u32 	%r479, %r478, 2;
	xor.b32  	%r480, %r479, %r478;
	ld.global.v2.u32 	{%r481, %r482}, [%rd35+8];
	ld.global.v2.u32 	{%r483, %r484}, [%rd35+16];
	shl.b32 	%r485, %r484, 4;
	shl.b32 	%r486, %r480, 1;
	xor.b32  	%r487, %r486, %r485;
	xor.b32  	%r488, %r487, %r480;
	xor.b32  	%r489, %r488, %r484;
	add.s32 	%r490, %r477, %r489;
	add.s32 	%r491, %r490, 362437;
	shr.u32 	%r492, %r481, 2;
	xor.b32  	%r493, %r492, %r481;
	st.global.v2.u32 	[%rd35+8], {%r483, %r484};
	shl.b32 	%r494, %r489, 4;
	shl.b32 	%r495, %r493, 1;
	xor.b32  	%r496, %r495, %r494;
	xor.b32  	%r497, %r496, %r493;
	xor.b32  	%r498, %r497, %r489;
	st.global.v2.u32 	[%rd35+16], {%r489, %r498};
	add.s32 	%r499, %r477, 724874;
	st.global.v2.u32 	[%rd35], {%r499, %r482};
	add.s32 	%r500, %r498, %r499;
	cvt.rn.f32.u32 	%f167, %r491;
	fma.rn.f32 	%f168, %f167, 0f2F800000, 0f2F000000;
	cvt.rn.f32.u32 	%f169, %r500;
	fma.rn.f32 	%f170, %f169, 0f30C90FDB, 0f30490FDB;
	setp.lt.f32 	%p101, %f168, 0f00800000;
	mul.f32 	%f171, %f168, 0f4B000000;
	selp.f32 	%f172, %f171, %f168, %p101;
	selp.f32 	%f173, 0fC1B80000, 0f00000000, %p101;
	mov.b32 	%r501, %f172;
	add.s32 	%r502, %r501, -1059760811;
	and.b32  	%r503, %r502, -8388608;
	sub.s32 	%r504, %r501, %r503;
	mov.b32 	%f174, %r504;
	cvt.rn.f32.s32 	%f175, %r503;
	fma.rn.f32 	%f176, %f175, 0f34000000, %f173;
	add.f32 	%f177, %f174, 0fBF800000;
	fma.rn.f32 	%f178, %f177, 0fBE055027, 0f3E1039F6;
	fma.rn.f32 	%f179, %f178, %f177, 0fBDF8CDCC;
	fma.rn.f32 	%f180, %f179, %f177, 0f3E0F2955;
	fma.rn.f32 	%f181, %f180, %f177, 0fBE2AD8B9;
	fma.rn.f32 	%f182, %f181, %f177, 0f3E4CED0B;
	fma.rn.f32 	%f183, %f182, %f177, 0fBE7FFF22;
	fma.rn.f32 	%f184, %f183, %f177, 0f3EAAAA78;
	fma.rn.f32 	%f185, %f184, %f177, 0fBF000000;
	mul.f32 	%f186, %f177, %f185;
	fma.rn.f32 	%f187, %f186, %f177, %f177;
	fma.rn.f32 	%f188, %f176, 0f3F317218, %f187;
	setp.gt.u32 	%p102, %r501, 2139095039;
	fma.rn.f32 	%f189, %f172, 0f7F800000, 0f7F800000;
	selp.f32 	%f190, %f189, %f188, %p102;
	setp.eq.f32 	%p103, %f172, 0f00000000;
	mul.f32 	%f191, %f190, 0fC0000000;
	selp.f32 	%f192, 0f7F800000, %f191, %p103;
	sqrt.rn.f32 	%f193, %f192;
	sin.approx.f32 	%f194, %f170;
	cos.approx.f32 	%f195, %f170;
	mul.f32 	%f380, %f193, %f194;
	mul.f32 	%f375, %f193, %f195;
	st.global.f32 	[%rd35+32], %f375;
$L__BB0_115:
	cvt.f64.f32 	%fd495, %f380;
	fma.rn.f64 	%fd496, %fd495, %fd495, %fd210;
	add.f64 	%fd211, %fd210, %fd496;
	mov.b32 	%r846, 0;
	mov.f32 	%f382, %f375;
	@%p88 bra 	$L__BB0_117;
	ld.param.u64 	%rd87, [_Z3psoP17curandStateXORWOWPdS1__param_0];
	cvta.to.global.u64 	%rd36, %rd87;
	mov.u32 	%r507, %ctaid.x;
	mov.u32 	%r508, %ntid.x;
	mov.u32 	%r509, %tid.x;
	mad.lo.s32 	%r510, %r507, %r508, %r509;
	mul.wide.u32 	%rd37, %r510, 48;
	add.s64 	%rd38, %rd36, %rd37;
	ld.global.v2.u32 	{%r511, %r512}, [%rd38];
	shr.u32 	%r513, %r512, 2;
	xor.b32  	%r514, %r513, %r512;
	ld.global.v2.u32 	{%r515, %r516}, [%rd38+8];
	ld.global.v2.u32 	{%r517, %r518}, [%rd38+16];
	shl.b32 	%r519, %r518, 4;
	shl.b32 	%r520, %r514, 1;
	xor.b32  	%r521, %r520, %r519;
	xor.b32  	%r522, %r521, %r514;
	xor.b32  	%r523, %r522, %r518;
	add.s32 	%r524, %r511, %r523;
	add.s32 	%r525, %r524, 362437;
	shr.u32 	%r526, %r515, 2;
	xor.b32  	%r527, %r526, %r515;
	st.global.v2.u32 	[%rd38+8], {%r517, %r518};
	shl.b32 	%r528, %r523, 4;
	shl.b32 	%r529, %r527, 1;
	xor.b32  	%r530, %r529, %r528;
	xor.b32  	%r531, %r530, %r527;
	xor.b32  	%r532, %r531, %r523;
	st.global.v2.u32 	[%rd38+16], {%r523, %r532};
	add.s32 	%r533, %r511, 724874;
	st.global.v2.u32 	[%rd38], {%r533, %r516};
	add.s32 	%r534, %r532, %r533;
	cvt.rn.f32.u32 	%f196, %r525;
	fma.rn.f32 	%f197, %f196, 0f2F800000, 0f2F000000;
	cvt.rn.f32.u32 	%f198, %r534;
	fma.rn.f32 	%f199, %f198, 0f30C90FDB, 0f30490FDB;
	setp.lt.f32 	%p105, %f197, 0f00800000;
	mul.f32 	%f200, %f197, 0f4B000000;
	selp.f32 	%f201, %f200, %f197, %p105;
	selp.f32 	%f202, 0fC1B80000, 0f00000000, %p105;
	mov.b32 	%r535, %f201;
	add.s32 	%r536, %r535, -1059760811;
	and.b32  	%r537, %r536, -8388608;
	sub.s32 	%r538, %r535, %r537;
	mov.b32 	%f203, %r538;
	cvt.rn.f32.s32 	%f204, %r537;
	fma.rn.f32 	%f205, %f204, 0f34000000, %f202;
	add.f32 	%f206, %f203, 0fBF800000;
	fma.rn.f32 	%f207, %f206, 0fBE055027, 0f3E1039F6;
	fma.rn.f32 	%f208, %f207, %f206, 0fBDF8CDCC;
	fma.rn.f32 	%f209, %f208, %f206, 0f3E0F2955;
	fma.rn.f32 	%f210, %f209, %f206, 0fBE2AD8B9;
	fma.rn.f32 	%f211, %f210, %f206, 0f3E4CED0B;
	fma.rn.f32 	%f212, %f211, %f206, 0fBE7FFF22;
	fma.rn.f32 	%f213, %f212, %f206, 0f3EAAAA78;
	fma.rn.f32 	%f214, %f213, %f206, 0fBF000000;
	mul.f32 	%f215, %f206, %f214;
	fma.rn.f32 	%f216, %f215, %f206, %f206;
	fma.rn.f32 	%f217, %f205, 0f3F317218, %f216;
	setp.gt.u32 	%p106, %r535, 2139095039;
	fma.rn.f32 	%f218, %f201, 0f7F800000, 0f7F800000;
	selp.f32 	%f219, %f218, %f217, %p106;
	setp.eq.f32 	%p107, %f201, 0f00000000;
	mul.f32 	%f220, %f219, 0fC0000000;
	selp.f32 	%f221, 0f7F800000, %f220, %p107;
	sqrt.rn.f32 	%f222, %f221;
	sin.approx.f32 	%f223, %f199;
	cos.approx.f32 	%f224, %f199;
	mul.f32 	%f382, %f222, %f223;
	mul.f32 	%f375, %f222, %f224;
	st.global.f32 	[%rd38+32], %f375;
	mov.b32 	%r846, 1;
$L__BB0_117:
	ld.param.u64 	%rd88, [_Z3psoP17curandStateXORWOWPdS1__param_0];
	cvta.to.global.u64 	%rd39, %rd88;
	mov.u32 	%r539, %ctaid.x;
	mov.u32 	%r540, %ntid.x;
	mov.u32 	%r541, %tid.x;
	mad.lo.s32 	%r542, %r539, %r540, %r541;
	mul.wide.u32 	%rd40, %r542, 48;
	add.s64 	%rd41, %rd39, %rd40;
	st.global.u32 	[%rd41+24], %r846;
	cvt.f64.f32 	%fd497, %f382;
	fma.rn.f64 	%fd498, %fd497, %fd497, %fd211;
	add.f64 	%fd212, %fd211, %fd498;
	mov.f32 	%f384, %f375;
	@%p92 bra 	$L__BB0_119;
	ld.param.u64 	%rd89, [_Z3psoP17curandStateXORWOWPdS1__param_0];
	cvta.to.global.u64 	%rd42, %rd89;
	mov.u32 	%r543, %ctaid.x;
	mov.u32 	%r544, %ntid.x;
	mov.u32 	%r545, %tid.x;
	mad.lo.s32 	%r546, %r543, %r544, %r545;
	mul.wide.u32 	%rd43, %r546, 48;
	add.s64 	%rd44, %rd42, %rd43;
	ld.global.v2.u32 	{%r547, %r548}, [%rd44];
	shr.u32 	%r549, %r548, 2;
	xor.b32  	%r550, %r549, %r548;
	ld.global.v2.u32 	{%r551, %r552}, [%rd44+8];
	ld.global.v2.u32 	{%r553, %r554}, [%rd44+16];
	shl.b32 	%r555, %r554, 4;
	shl.b32 	%r556, %r550, 1;
	xor.b32  	%r557, %r556, %r555;
	xor.b32  	%r558, %r557, %r550;
	xor.b32  	%r559, %r558, %r554;
	add.s32 	%r560, %r547, %r559;
	add.s32 	%r561, %r560, 362437;
	shr.u32 	%r562, %r551, 2;
	xor.b32  	%r563, %r562, %r551;
	st.global.v2.u32 	[%rd44+8], {%r553, %r554};
	shl.b32 	%r564, %r559, 4;
	shl.b32 	%r565, %r563, 1;
	xor.b32  	%r566, %r565, %r564;
	xor.b32  	%r567, %r566, %r563;
	xor.b32  	%r568, %r567, %r559;
	st.global.v2.u32 	[%rd44+16], {%r559, %r568};
	add.s32 	%r569, %r547, 724874;
	st.global.v2.u32 	[%rd44], {%r569, %r552};
	add.s32 	%r570, %r568, %r569;
	cvt.rn.f32.u32 	%f225, %r561;
	fma.rn.f32 	%f226, %f225, 0f2F800000, 0f2F000000;
	cvt.rn.f32.u32 	%f227, %r570;
	fma.rn.f32 	%f228, %f227, 0f30C90FDB, 0f30490FDB;
	setp.lt.f32 	%p109, %f226, 0f00800000;
	mul.f32 	%f229, %f226, 0f4B000000;
	selp.f32 	%f230, %f229, %f226, %p109;
	selp.f32 	%f231, 0fC1B80000, 0f00000000, %p109;
	mov.b32 	%r571, %f230;
	add.s32 	%r572, %r571, -1059760811;
	and.b32  	%r573, %r572, -8388608;
	sub.s32 	%r574, %r571, %r573;
	mov.b32 	%f232, %r574;
	cvt.rn.f32.s32 	%f233, %r573;
	fma.rn.f32 	%f234, %f233, 0f34000000, %f231;
	add.f32 	%f235, %f232, 0fBF800000;
	fma.rn.f32 	%f236, %f235, 0fBE055027, 0f3E1039F6;
	fma.rn.f32 	%f237, %f236, %f235, 0fBDF8CDCC;
	fma.rn.f32 	%f238, %f237, %f235, 0f3E0F2955;
	fma.rn.f32 	%f239, %f238, %f235, 0fBE2AD8B9;
	fma.rn.f32 	%f240, %f239, %f235, 0f3E4CED0B;
	fma.rn.f32 	%f241, %f240, %f235, 0fBE7FFF22;
	fma.rn.f32 	%f242, %f241, %f235, 0f3EAAAA78;
	fma.rn.f32 	%f243, %f242, %f235, 0fBF000000;
	mul.f32 	%f244, %f235, %f243;
	fma.rn.f32 	%f245, %f244, %f235, %f235;
	fma.rn.f32 	%f246, %f234, 0f3F317218, %f245;
	setp.gt.u32 	%p110, %r571, 2139095039;
	fma.rn.f32 	%f247, %f230, 0f7F800000, 0f7F800000;
	selp.f32 	%f248, %f247, %f246, %p110;
	setp.eq.f32 	%p111, %f230, 0f00000000;
	mul.f32 	%f249, %f248, 0fC0000000;
	selp.f32 	%f250, 0f7F800000, %f249, %p111;
	sqrt.rn.f32 	%f251, %f250;
	sin.approx.f32 	%f252, %f228;
	cos.approx.f32 	%f253, %f228;
	mul.f32 	%f384, %f251, %f252;
	mul.f32 	%f375, %f251, %f253;
	st.global.f32 	[%rd44+32], %f375;
$L__BB0_119:
	cvt.f64.f32 	%fd499, %f384;
	fma.rn.f64 	%fd500, %fd499, %fd499, %fd212;
	add.f64 	%fd213, %fd212, %fd500;
	mov.b32 	%r847, 0;
	mov.f32 	%f386, %f375;
	@%p88 bra 	$L__BB0_121;
	ld.param.u64 	%rd90, [_Z3psoP17curandStateXORWOWPdS1__param_0];
	cvta.to.global.u64 	%rd45, %rd90;
	mov.u32 	%r577, %ctaid.x;
	mov.u32 	%r578, %ntid.x;
	mov.u32 	%r579, %tid.x;
	mad.lo.s32 	%r580, %r577, %r578, %r579;
	mul.wide.u32 	%rd46, %r580, 48;
	add.s64 	%rd47, %rd45, %rd46;
	ld.global.v2.u32 	{%r581, %r582}, [%rd47];
	shr.u32 	%r583, %r582, 2;
	xor.b32  	%r584, %r583, %r582;
	ld.global.v2.u32 	{%r585, %r586}, [%rd47+8];
	ld.global.v2.u32 	{%r587, %r588}, [%rd47+16];
	shl.b32 	%r589, %r588, 4;
	shl.b32 	%r590, %r584, 1;
	xor.b32  	%r591, %r590, %r589;
	xor.b32  	%r592, %r591, %r584;
	xor.b32  	%r593, %r592, %r588;
	add.s32 	%r594, %r581, %r593;
	add.s32 	%r595, %r594, 362437;
	shr.u32 	%r596, %r585, 2;
	xor.b32  	%r597, %r596, %r585;
	st.global.v2.u32 	[%rd47+8], {%r587, %r588};
	shl.b32 	%r598, %r593, 4;
	shl.b32 	%r599, %r597, 1;
	xor.b32  	%r600, %r599, %r598;
	xor.b32  	%r601, %r600, %r597;
	xor.b32  	%r602, %r601, %r593;
	st.global.v2.u32 	[%rd47+16], {%r593, %r602};
	add.s32 	%r603, %r581, 724874;
	st.global.v2.u32 	[%rd47], {%r603, %r586};
	add.s32 	%r604, %r602, %r603;
	cvt.rn.f32.u32 	%f254, %r595;
	fma.rn.f32 	%f255, %f254, 0f2F800000, 0f2F000000;
	cvt.rn.f32.u32 	%f256, %r604;
	fma.rn.f32 	%f257, %f256, 0f30C90FDB, 0f30490FDB;
	setp.lt.f32 	%p113, %f255, 0f00800000;
	mul.f32 	%f258, %f255, 0f4B000000;
	selp.f32 	%f259, %f258, %f255, %p113;
	selp.f32 	%f260, 0fC1B80000, 0f00000000, %p113;
	mov.b32 	%r605, %f259;
	add.s32 	%r606, %r605, -1059760811;
	and.b32  	%r607, %r606, -8388608;
	sub.s32 	%r608, %r605, %r607;
	mov.b32 	%f261, %r608;
	cvt.rn.f32.s32 	%f262, %r607;
	fma.rn.f32 	%f263, %f262, 0f34000000, %f260;
	add.f32 	%f264, %f261, 0fBF800000;
	fma.rn.f32 	%f265, %f264, 0fBE055027, 0f3E1039F6;
	fma.rn.f32 	%f266, %f265, %f264, 0fBDF8CDCC;
	fma.rn.f32 	%f267, %f266, %f264, 0f3E0F2955;
	fma.rn.f32 	%f268, %f267, %f264, 0fBE2AD8B9;
	fma.rn.f32 	%f269, %f268, %f264, 0f3E4CED0B;
	fma.rn.f32 	%f270, %f269, %f264, 0fBE7FFF22;
	fma.rn.f32 	%f271, %f270, %f264, 0f3EAAAA78;
	fma.rn.f32 	%f272, %f271, %f264, 0fBF000000;
	mul.f32 	%f273, %f264, %f272;
	fma.rn.f32 	%f274, %f273, %f264, %f264;
	fma.rn.f32 	%f275, %f263, 0f3F317218, %f274;
	setp.gt.u32 	%p114, %r605, 2139095039;
	fma.rn.f32 	%f276, %f259, 0f7F800000, 0f7F800000;
	selp.f32 	%f277, %f276, %f275, %p114;
	setp.eq.f32 	%p115, %f259, 0f00000000;
	mul.f32 	%f278, %f277, 0fC0000000;
	selp.f32 	%f279, 0f7F800000, %f278, %p115;
	sqrt.rn.f32 	%f280, %f279;
	sin.approx.f32 	%f281, %f257;
	cos.approx.f32 	%f282, %f257;
	mul.f32 	%f386, %f280, %f281;
	mul.f32 	%f375, %f280, %f282;
	st.global.f32 	[%rd47+32], %f375;
	mov.b32 	%r847, 1;
$L__BB0_121:
	ld.param.u64 	%rd91, [_Z3psoP17curandStateXORWOWPdS1__param_0];
	cvta.to.global.u64 	%rd48, %rd91;
	mov.u32 	%r609, %ctaid.x;
	mov.u32 	%r610, %ntid.x;
	mov.u32 	%r611, %tid.x;
	mad.lo.s32 	%r612, %r609, %r610, %r611;
	mul.wide.u32 	%rd49, %r612, 48;
	add.s64 	%rd50, %rd48, %rd49;
	st.global.u32 	[%rd50+24], %r847;
	cvt.f64.f32 	%fd501, %f386;
	fma.rn.f64 	%fd502, %fd501, %fd501, %fd213;
	add.f64 	%fd214, %fd213, %fd502;
	mov.f32 	%f388, %f375;
	@%p92 bra 	$L__BB0_123;
	ld.param.u64 	%rd92, [_Z3psoP17curandStateXORWOWPdS1__param_0];
	cvta.to.global.u64 	%rd51, %rd92;
	mov.u32 	%r613, %ctaid.x;
	mov.u32 	%r614, %ntid.x;
	mov.u32 	%r615, %tid.x;
	mad.lo.s32 	%r616, %r613, %r614, %r615;
	mul.wide.u32 	%rd52, %r616, 48;
	add.s64 	%rd53, %rd51, %rd52;
	ld.global.v2.u32 	{%r617, %r618}, [%rd53];
	shr.u32 	%r619, %r618, 2;
	xor.b32  	%r620, %r619, %r618;
	ld.global.v2.u32 	{%r621, %r622}, [%rd53+8];
	ld.global.v2.u32 	{%r623, %r624}, [%rd53+16];
	shl.b32 	%r625, %r624, 4;
	shl.b32 	%r626, %r620, 1;
	xor.b32  	%r627, %r626, %r625;
	xor.b32  	%r628, %r627, %r620;
	xor.b32  	%r629, %r628, %r624;
	add.s32 	%r630, %r617, %r629;
	add.s32 	%r631, %r630, 362437;
	shr.u32 	%r632, %r621, 2;
	xor.b32  	%r633, %r632, %r621;
	st.global.v2.u32 	[%rd53+8], {%r623, %r624};
	shl.b32 	%r634, %r629, 4;
	shl.b32 	%r635, %r633, 1;
	xor.b32  	%r636, %r635, %r634;
	xor.b32  	%r637, %r636, %r633;
	xor.b32  	%r638, %r637, %r629;
	st.global.v2.u32 	[%rd53+16], {%r629, %r638};
	add.s32 	%r639, %r617, 724874;
	st.global.v2.u32 	[%rd53], {%r639, %r622};
	add.s32 	%r640, %r638, %r639;
	cvt.rn.f32.u32 	%f283, %r631;
	fma.rn.f32 	%f284, %f283, 0f2F800000, 0f2F000000;
	cvt.rn.f32.u32 	%f285, %r640;
	fma.rn.f32 	%f286, %f285, 0f30C90FDB, 0f30490FDB;
	setp.lt.f32 	%p117, %f284, 0f00800000;
	mul.f32 	%f287, %f284, 0f4B000000;
	selp.f32 	%f288, %f287, %f284, %p117;
	selp.f32 	%f289, 0fC1B80000, 0f00000000, %p117;
	mov.b32 	%r641, %f288;
	add.s32 	%r642, %r641, -1059760811;
	and.b32  	%r643, %r642, -8388608;
	sub.s32 	%r644, %r641, %r643;
	mov.b32 	%f290, %r644;
	cvt.rn.f32.s32 	%f291, %r643;
	fma.rn.f32 	%f292, %f291, 0f34000000, %f289;
	add.f32 	%f293, %f290, 0fBF800000;
	fma.rn.f32 	%f294, %f293, 0fBE055027, 0f3E1039F6;
	fma.rn.f32 	%f295, %f294, %f293, 0fBDF8CDCC;
	fma.rn.f32 	%f296, %f295, %f293, 0f3E0F2955;
	fma.rn.f32 	%f297, %f296, %f293, 0fBE2AD8B9;
	fma.rn.f32 	%f298, %f297, %f293, 0f3E4CED0B;
	fma.rn.f32 	%f299, %f298, %f293, 0fBE7FFF22;
	fma.rn.f32 	%f300, %f299, %f293, 0f3EAAAA78;
	fma.rn.f32 	%f301, %f300, %f293, 0fBF000000;
	mul.f32 	%f302, %f293, %f301;
	fma.rn.f32 	%f303, %f302, %f293, %f293;
	fma.rn.f32 	%f304, %f292, 0f3F317218, %f303;
	setp.gt.u32 	%p118, %r641, 2139095039;
	fma.rn.f32 	%f305, %f288, 0f7F800000, 0f7F800000;
	selp.f32 	%f306, %f305, %f304, %p118;
	setp.eq.f32 	%p119, %f288, 0f00000000;
	mul.f32 	%f307, %f306, 0fC0000000;
	selp.f32 	%f308, 0f7F800000, %f307, %p119;
	sqrt.rn.f32 	%f309, %f308;
	sin.approx.f32 	%f310, %f286;
	cos.approx.f32 	%f311, %f286;
	mul.f32 	%f388, %f309, %f310;
	mul.f32 	%f375, %f309, %f311;
	st.global.f32 	[%rd53+32], %f375;
$L__BB0_123:
	cvt.f64.f32 	%fd503, %f388;
	fma.rn.f64 	%fd504, %fd503, %fd503, %fd214;
	add.f64 	%fd215, %fd214, %fd504;
	mov.f32 	%f390, %f375;
	@%p88 bra 	$L__BB0_125;
	ld.param.u64 	%rd93, [_Z3psoP17curandStateXORWOWPdS1__param_0];
	cvta.to.global.u64 	%rd54, %rd93;
	mov.u32 	%r645, %ctaid.x;
	mov.u32 	%r646, %ntid.x;
	mov.u32 	%r647, %tid.x;
	mad.lo.s32 	%r648, %r645, %r646, %r647;
	mul.wide.u32 	%rd55, %r648, 48;
	add.s64 	%rd56, %rd54, %rd55;
	ld.global.v2.u32 	{%r649, %r650}, [%rd56];
	shr.u32 	%r651, %r650, 2;
	xor.b32  	%r652, %r651, %r650;
	ld.global.v2.u32 	{%r653, %r654}, [%rd56+8];
	ld.global.v2.u32 	{%r655, %r656}, [%rd56+16];
	shl.b32 	%r657, %r656, 4;
	shl.b32 	%r658, %r652, 1;
	xor.b32  	%r659, %r658, %r657;
	xor.b32  	%r660, %r659, %r652;
	xor.b32  	%r661, %r660, %r656;
	add.s32 	%r662, %r649, %r661;
	add.s32 	%r663, %r662, 362437;
	shr.u32 	%r664, %r653, 2;
	xor.b32  	%r665, %r664, %r653;
	st.global.v2.u32 	[%rd56+8], {%r655, %r656};
	shl.b32 	%r666, %r661, 4;
	shl.b32 	%r667, %r665, 1;
	xor.b32  	%r668, %r667, %r666;
	xor.b32  	%r669, %r668, %r665;
	xor.b32  	%r670, %r669, %r661;
	st.global.v2.u32 	[%rd56+16], {%r661, %r670};
	add.s32 	%r671, %r649, 724874;
	st.global.v2.u32 	[%rd56], {%r671, %r654};
	add.s32 	%r672, %r670, %r671;
	cvt.rn.f32.u32 	%f312, %r663;
	fma.rn.f32 	%f313, %f312, 0f2F800000, 0f2F000000;
	cvt.rn.f32.u32 	%f314, %r672;
	fma.rn.f32 	%f315, %f314, 0f30C90FDB, 0f30490FDB;
	setp.lt.f32 	%p121, %f313, 0f00800000;
	mul.f32 	%f316, %f313, 0f4B000000;
	selp.f32 	%f317, %f316, %f313, %p121;
	selp.f32 	%f318, 0fC1B80000, 0f00000000, %p121;
	mov.b32 	%r673, %f317;
	add.s32 	%r674, %r673, -1059760811;
	and.b32  	%r675, %r674, -8388608;
	sub.s32 	%r676, %r673, %r675;
	mov.b32 	%f319, %r676;
	cvt.rn.f32.s32 	%f320, %r675;
	fma.rn.f32 	%f321, %f320, 0f34000000, %f318;
	add.f32 	%f322, %f319, 0fBF800000;
	fma.rn.f32 	%f323, %f322, 0fBE055027, 0f3E1039F6;
	fma.rn.f32 	%f324, %f323, %f322, 0fBDF8CDCC;
	fma.rn.f32 	%f325, %f324, %f322, 0f3E0F2955;
	fma.rn.f32 	%f326, %f325, %f322, 0fBE2AD8B9;
	fma.rn.f32 	%f327, %f326, %f322, 0f3E4CED0B;
	fma.rn.f32 	%f328, %f327, %f322, 0fBE7FFF22;
	fma.rn.f32 	%f329, %f328, %f322, 0f3EAAAA78;
	fma.rn.f32 	%f330, %f329, %f322, 0fBF000000;
	mul.f32 	%f331, %f322, %f330;
	fma.rn.f32 	%f332, %f331, %f322, %f322;
	fma.rn.f32 	%f333, %f321, 0f3F317218, %f332;
	setp.gt.u32 	%p122, %r673, 2139095039;
	fma.rn.f32 	%f334, %f317, 0f7F800000, 0f7F800000;
	selp.f32 	%f335, %f334, %f333, %p122;
	setp.eq.f32 	%p123, %f317, 0f00000000;
	mul.f32 	%f336, %f335, 0fC0000000;
	selp.f32 	%f337, 0f7F800000, %f336, %p123;
	sqrt.rn.f32 	%f338, %f337;
	sin.approx.f32 	%f339, %f315;
	cos.approx.f32 	%f340, %f315;
	mul.f32 	%f390, %f338, %f339;
	mul.f32 	%f375, %f338, %f340;
	st.global.f32 	[%rd56+32], %f375;
$L__BB0_125:
	cvt.f64.f32 	%fd505, %f390;
	fma.rn.f64 	%fd506, %fd505, %fd505, %fd215;
	add.f64 	%fd216, %fd215, %fd506;
	@%p92 bra 	$L__BB0_127;
	ld.param.u64 	%rd95, [_Z3psoP17curandStateXORWOWPdS1__param_0];
	cvta.to.global.u64 	%rd60, %rd95;
	mov.u32 	%r682, %ctaid.x;
	mov.u32 	%r683, %ntid.x;
	mov.u32 	%r684, %tid.x;
	mad.lo.s32 	%r685, %r682, %r683, %r684;
	mul.wide.u32 	%rd61, %r685, 48;
	add.s64 	%rd62, %rd60, %rd61;
	ld.global.v2.u32 	{%r686, %r687}, [%rd62];
	shr.u32 	%r688, %r687, 2;
	xor.b32  	%r689, %r688, %r687;
	ld.global.v2.u32 	{%r690, %r853}, [%rd62+8];
	ld.global.v2.u32 	{%r852, %r851}, [%rd62+16];
	shl.b32 	%r691, %r851, 4;
	shl.b32 	%r692, %r689, 1;
	xor.b32  	%r693, %r692, %r691;
	xor.b32  	%r694, %r693, %r689;
	xor.b32  	%r850, %r694, %r851;
	add.s32 	%r695, %r686, %r850;
	add.s32 	%r696, %r695, 362437;
	shr.u32 	%r697, %r690, 2;
	xor.b32  	%r698, %r697, %r690;
	shl.b32 	%r699, %r850, 4;
	shl.b32 	%r700, %r698, 1;
	xor.b32  	%r701, %r700, %r699;
	xor.b32  	%r702, %r701, %r698;
	xor.b32  	%r849, %r702, %r850;
	add.s32 	%r848, %r686, 724874;
	add.s32 	%r703, %r849, %r848;
	cvt.rn.f32.u32 	%f341, %r696;
	fma.rn.f32 	%f342, %f341, 0f2F800000, 0f2F000000;
	cvt.rn.f32.u32 	%f343, %r703;
	fma.rn.f32 	%f344, %f343, 0f30C90FDB, 0f30490FDB;
	setp.lt.f32 	%p125, %f342, 0f00800000;
	mul.f32 	%f345, %f342, 0f4B000000;
	selp.f32 	%f346, %f345, %f342, %p125;
	selp.f32 	%f347, 0fC1B80000, 0f00000000, %p125;
	mov.b32 	%r704, %f346;
	add.s32 	%r705, %r704, -1059760811;
	and.b32  	%r706, %r705, -8388608;
	sub.s32 	%r707, %r704, %r706;
	mov.b32 	%f348, %r707;
	cvt.rn.f32.s32 	%f349, %r706;
	fma.rn.f32 	%f350, %f349, 0f34000000, %f347;
	add.f32 	%f351, %f348, 0fBF800000;
	fma.rn.f32 	%f352, %f351, 0fBE055027, 0f3E1039F6;
	fma.rn.f32 	%f353, %f352, %f351, 0fBDF8CDCC;
	fma.rn.f32 	%f354, %f353, %f351, 0f3E0F2955;
	fma.rn.f32 	%f355, %f354, %f351, 0fBE2AD8B9;
	fma.rn.f32 	%f356, %f355, %f351, 0f3E4CED0B;
	fma.rn.f32 	%f357, %f356, %f351, 0fBE7FFF22;
	fma.rn.f32 	%f358, %f357, %f351, 0f3EAAAA78;
	fma.rn.f32 	%f359, %f358, %f351, 0fBF000000;
	mul.f32 	%f360, %f351, %f359;
	fma.rn.f32 	%f361, %f360, %f351, %f351;
	fma.rn.f32 	%f362, %f350, 0f3F317218, %f361;
	setp.gt.u32 	%p126, %r704, 2139095039;
	fma.rn.f32 	%f363, %f346, 0f7F800000, 0f7F800000;
	selp.f32 	%f364, %f363, %f362, %p126;
	setp.eq.f32 	%p127, %f346, 0f00000000;
	mul.f32 	%f365, %f364, 0fC0000000;
	selp.f32 	%f366, 0f7F800000, %f365, %p127;
	sqrt.rn.f32 	%f367, %f366;
	sin.approx.f32 	%f368, %f344;
	cos.approx.f32 	%f369, %f344;
	mul.f32 	%f375, %f367, %f368;
	mul.f32 	%f370, %f367, %f369;
	st.global.f32 	[%rd62+32], %f370;
	mov.b32 	%r708, 1;
	st.global.u32 	[%rd62+24], %r708;
	bra.uni 	$L__BB0_128;
$L__BB0_127:
	ld.param.u64 	%rd94, [_Z3psoP17curandStateXORWOWPdS1__param_0];
	cvta.to.global.u64 	%rd57, %rd94;
	mov.u32 	%r677, %ctaid.x;
	mov.u32 	%r678, %ntid.x;
	mov.u32 	%r679, %tid.x;
	mad.lo.s32 	%r680, %r677, %r678, %r679;
	mul.wide.u32 	%rd58, %r680, 48;
	add.s64 	%rd59, %rd57, %rd58;
	mov.b32 	%r681, 0;
	st.global.u32 	[%rd59+24], %r681;
	ld.global.v2.u32 	{%r848, %r853}, [%rd59];
	ld.global.v2.u32 	{%r852, %r851}, [%rd59+8];
	ld.global.v2.u32 	{%r850, %r849}, [%rd59+16];
$L__BB0_128:
	ld.param.u64 	%rd96, [_Z3psoP17curandStateXORWOWPdS1__param_0];
	sqrt.rn.f64 	%fd507, %fd209;
	cvt.f64.f32 	%fd508, %f375;
	fma.rn.f64 	%fd509, %fd508, %fd508, %fd216;
	add.f64 	%fd510, %fd216, %fd509;
	shr.u32 	%r709, %r853, 2;
	xor.b32  	%r710, %r709, %r853;
	cvta.to.global.u64 	%rd63, %rd96;
	mov.u32 	%r711, %ctaid.x;
	mov.u32 	%r712, %ntid.x;
	mov.u32 	%r60, %tid.x;
	mad.lo.s32 	%r713, %r711, %r712, %r60;
	mul.wide.u32 	%rd64, %r713, 48;
	add.s64 	%rd6, %rd63, %rd64;
	st.global.v2.u32 	[%rd6+8], {%r851, %r850};
	shl.b32 	%r714, %r849, 4;
	shl.b32 	%r715, %r710, 1;
	xor.b32  	%r716, %r715, %r714;
	xor.b32  	%r717, %r716, %r710;
	xor.b32  	%r718, %r717, %r849;
	st.global.v2.u32 	[%rd6+16], {%r849, %r718};
	add.s32 	%r719, %r848, 362437;
	st.global.v2.u32 	[%rd6], {%r719, %r852};
	add.s32 	%r720, %r718, %r719;
	cvt.rn.f32.u32 	%f371, %r720;
	fma.rn.f32 	%f372, %f371, 0f2F800000, 0f2F000000;
	cvt.f64.f32 	%fd511, %f372;
	sqrt.rn.f64 	%fd512, %fd510;
	cvt.f64.f32 	%fd513, %f374;
	mul.f64 	%fd514, %fd513, %fd511;
	div.rn.f64 	%fd515, %fd514, %fd512;
	cvt.f64.f32 	%fd516, %f376;
	mul.f64 	%fd517, %fd516, %fd511;
	div.rn.f64 	%fd518, %fd517, %fd512;
	cvt.f64.f32 	%fd519, %f378;
	mul.f64 	%fd520, %fd519, %fd511;
	div.rn.f64 	%fd521, %fd520, %fd512;
	cvt.f64.f32 	%fd522, %f380;
	mul.f64 	%fd523, %fd522, %fd511;
	div.rn.f64 	%fd524, %fd523, %fd512;
	cvt.f64.f32 	%fd525, %f382;
	mul.f64 	%fd526, %fd525, %fd511;
	div.rn.f64 	%fd527, %fd526, %fd512;
	cvt.f64.f32 	%fd528, %f384;
	mul.f64 	%fd529, %fd528, %fd511;
	div.rn.f64 	%fd530, %fd529, %fd512;
	cvt.f64.f32 	%fd531, %f386;
	mul.f64 	%fd532, %fd531, %fd511;
	div.rn.f64 	%fd533, %fd532, %fd512;
	cvt.f64.f32 	%fd534, %f388;
	mul.f64 	%fd535, %fd534, %fd511;
	div.rn.f64 	%fd536, %fd535, %fd512;
	cvt.f64.f32 	%fd537, %f390;
	mul.f64 	%fd538, %fd537, %fd511;
	div.rn.f64 	%fd539, %fd538, %fd512;
	mul.f64 	%fd540, %fd508, %fd511;
	div.rn.f64 	%fd541, %fd540, %fd512;
	fma.rn.f64 	%fd542, %fd507, %fd515, %fd719;
	fma.rn.f64 	%fd543, %fd507, %fd518, %fd720;
	fma.rn.f64 	%fd544, %fd507, %fd521, %fd721;
	fma.rn.f64 	%fd545, %fd507, %fd524, %fd722;
	fma.rn.f64 	%fd546, %fd507, %fd527, %fd723;
	fma.rn.f64 	%fd547, %fd507, %fd530, %fd724;
	fma.rn.f64 	%fd548, %fd507, %fd533, %fd725;
	fma.rn.f64 	%fd549, %fd507, %fd536, %fd726;
	fma.rn.f64 	%fd550, %fd507, %fd539, %fd727;
	fma.rn.f64 	%fd551, %fd507, %fd541, %fd728;
	fma.rn.f64 	%fd552, %fd686, 0d3FE7154C985F06F7, %fd542;
	sub.f64 	%fd553, %fd552, %fd718;
	fma.rn.f64 	%fd554, %fd685, 0d3FE7154C985F06F7, %fd543;
	sub.f64 	%fd555, %fd554, %fd717;
	fma.rn.f64 	%fd556, %fd684, 0d3FE7154C985F06F7, %fd544;
	sub.f64 	%fd557, %fd556, %fd716;
	fma.rn.f64 	%fd558, %fd683, 0d3FE7154C985F06F7, %fd545;
	sub.f64 	%fd559, %fd558, %fd715;
	fma.rn.f64 	%fd560, %fd682, 0d3FE7154C985F06F7, %fd546;
	sub.f64 	%fd561, %fd560, %fd714;
	fma.rn.f64 	%fd562, %fd681, 0d3FE7154C985F06F7, %fd547;
	sub.f64 	%fd563, %fd562, %fd713;
	fma.rn.f64 	%fd564, %fd680, 0d3FE7154C985F06F7, %fd548;
	sub.f64 	%fd565, %fd564, %fd712;
	fma.rn.f64 	%fd566, %fd679, 0d3FE7154C985F06F7, %fd549;
	sub.f64 	%fd567, %fd566, %fd711;
	fma.rn.f64 	%fd568, %fd678, 0d3FE7154C985F06F7, %fd550;
	sub.f64 	%fd569, %fd568, %fd710;
	fma.rn.f64 	%fd570, %fd677, 0d3FE7154C985F06F7, %fd551;
	sub.f64 	%fd571, %fd570, %fd709;
	add.f64 	%fd572, %fd718, %fd553;
	setp.lt.f64 	%p128, %fd572, 0dC059000000000000;
	mul.f64 	%fd573, %fd553, 0dBFE0000000000000;
	selp.f64 	%fd574, 0dC059000000000000, %fd572, %p128;
	selp.f64 	%fd575, %fd573, %fd553, %p128;
	setp.gt.f64 	%p129, %fd574, 0d4059000000000000;
	mul.f64 	%fd576, %fd575, 0dBFE0000000000000;
	selp.f64 	%fd217, 0d4059000000000000, %fd574, %p129;
	selp.f64 	%fd686, %fd576, %fd575, %p129;
	mov.u32 	%r721, _ZZ3psoP17curandStateXORWOWPdS1_E9solutions;
	mad.lo.s32 	%r722, %r60, 80, %r721;
	st.shared.f64 	[%r722], %fd217;
	add.f64 	%fd577, %fd717, %fd555;
	setp.lt.f64 	%p130, %fd577, 0dC059000000000000;
	mul.f64 	%fd578, %fd555, 0dBFE0000000000000;
	selp.f64 	%fd579, 0dC059000000000000, %fd577, %p130;
	selp.f64 	%fd580, %fd578, %fd555, %p130;
	setp.gt.f64 	%p131, %fd579, 0d4059000000000000;
	mul.f64 	%fd581, %fd580, 0dBFE0000000000000;
	selp.f64 	%fd219, 0d4059000000000000, %fd579, %p131;
	selp.f64 	%fd685, %fd581, %fd580, %p131;
	st.shared.f64 	[%r722+8], %fd219;
	add.f64 	%fd582, %fd716, %fd557;
	setp.lt.f64 	%p132, %fd582, 0dC059000000000000;
	mul.f64 	%fd583, %fd557, 0dBFE0000000000000;
	selp.f64 	%fd584, 0dC059000000000000, %fd582, %p132;
	selp.f64 	%fd585, %fd583, %fd557, %p132;
	setp.gt.f64 	%p133, %fd584, 0d4059000000000000;
	mul.f64 	%fd586, %fd585, 0dBFE0000000000000;
	selp.f64 	%fd221, 0d4059000000000000, %fd584, %p133;
	selp.f64 	%fd684, %fd586, %fd585, %p133;
	st.shared.f64 	[%r722+16], %fd221;
	add.f64 	%fd587, %fd715, %fd559;
	setp.lt.f64 	%p134, %fd587, 0dC059000000000000;
	mul.f64 	%fd588, %fd559, 0dBFE0000000000000;
	selp.f64 	%fd589, 0dC059000000000000, %fd587, %p134;
	selp.f64 	%fd590, %fd588, %fd559, %p134;
	setp.gt.f64 	%p135, %fd589, 0d4059000000000000;
	mul.f64 	%fd591, %fd590, 0dBFE0000000000000;
	selp.f64 	%fd223, 0d4059000000000000, %fd589, %p135;
	selp.f64 	%fd683, %fd591, %fd590, %p135;
	st.shared.f64 	[%r722+24], %fd223;
	add.f64 	%fd592, %fd714, %fd561;
	setp.lt.f64 	%p136, %fd592, 0dC059000000000000;
	mul.f64 	%fd593, %fd561, 0dBFE0000000000000;
	selp.f64 	%fd594, 0dC059000000000000, %fd592, %p136;
	selp.f64 	%fd595, %fd593, %fd561, %p136;
	setp.gt.f64 	%p137, %fd594, 0d4059000000000000;
	mul.f64 	%fd596, %fd595, 0dBFE0000000000000;
	selp.f64 	%fd225, 0d4059000000000000, %fd594, %p137;
	selp.f64 	%fd682, %fd596, %fd595, %p137;
	st.shared.f64 	[%r722+32], %fd225;
	add.f64 	%fd597, %fd713, %fd563;
	setp.lt.f64 	%p138, %fd597, 0dC059000000000000;
	mul.f64 	%fd598, %fd563, 0dBFE0000000000000;
	selp.f64 	%fd599, 0dC059000000000000, %fd597, %p138;
	selp.f64 	%fd600, %fd598, %fd563, %p138;
	setp.gt.f64 	%p139, %fd599, 0d4059000000000000;
	mul.f64 	%fd601, %fd600, 0dBFE0000000000000;
	selp.f64 	%fd227, 0d4059000000000000, %fd599, %p139;
	selp.f64 	%fd681, %fd601, %fd600, %p139;
	st.shared.f64 	[%r722+40], %fd227;
	add.f64 	%fd602, %fd712, %fd565;
	setp.lt.f64 	%p140, %fd602, 0dC059000000000000;
	mul.f64 	%fd603, %fd565, 0dBFE0000000000000;
	selp.f64 	%fd604, 0dC059000000000000, %fd602, %p140;
	selp.f64 	%fd605, %fd603, %fd565, %p140;
	setp.gt.f64 	%p141, %fd604, 0d4059000000000000;
	mul.f64 	%fd606, %fd605, 0dBFE0000000000000;
	selp.f64 	%fd229, 0d4059000000000000, %fd604, %p141;
	selp.f64 	%fd680, %fd606, %fd605, %p141;
	st.shared.f64 	[%r722+48], %fd229;
	add.f64 	%fd607, %fd711, %fd567;
	setp.lt.f64 	%p142, %fd607, 0dC059000000000000;
	mul.f64 	%fd608, %fd567, 0dBFE0000000000000;
	selp.f64 	%fd609, 0dC059000000000000, %fd607, %p142;
	selp.f64 	%fd610, %fd608, %fd567, %p142;
	setp.gt.f64 	%p143, %fd609, 0d4059000000000000;
	mul.f64 	%fd611, %fd610, 0dBFE0000000000000;
	selp.f64 	%fd231, 0d4059000000000000, %fd609, %p143;
	selp.f64 	%fd679, %fd611, %fd610, %p143;
	st.shared.f64 	[%r722+56], %fd231;
	add.f64 	%fd612, %fd710, %fd569;
	setp.lt.f64 	%p144, %fd612, 0dC059000000000000;
	mul.f64 	%fd613, %fd569, 0dBFE0000000000000;
	selp.f64 	%fd614, 0dC059000000000000, %fd612, %p144;
	selp.f64 	%fd615, %fd613, %fd569, %p144;
	setp.gt.f64 	%p145, %fd614, 0d4059000000000000;
	mul.f64 	%fd616, %fd615, 0dBFE0000000000000;
	selp.f64 	%fd233, 0d4059000000000000, %fd614, %p145;
	selp.f64 	%fd678, %fd616, %fd615, %p145;
	st.shared.f64 	[%r722+64], %fd233;
	add.f64 	%fd617, %fd709, %fd571;
	setp.lt.f64 	%p146, %fd617, 0dC059000000000000;
	mul.f64 	%fd618, %fd571, 0dBFE0000000000000;
	selp.f64 	%fd619, 0dC059000000000000, %fd617, %p146;
	selp.f64 	%fd620, %fd618, %fd571, %p146;
	setp.gt.f64 	%p147, %fd619, 0d4059000000000000;
	mul.f64 	%fd621, %fd620, 0dBFE0000000000000;
	selp.f64 	%fd235, 0d4059000000000000, %fd619, %p147;
	selp.f64 	%fd677, %fd621, %fd620, %p147;
	st.shared.f64 	[%r722+72], %fd235;
	mul.f64 	%fd622, %fd219, %fd219;
	fma.rn.f64 	%fd623, %fd217, %fd217, %fd622;
	fma.rn.f64 	%fd624, %fd221, %fd221, %fd623;
	fma.rn.f64 	%fd625, %fd223, %fd223, %fd624;
	fma.rn.f64 	%fd626, %fd225, %fd225, %fd625;
	fma.rn.f64 	%fd627, %fd227, %fd227, %fd626;
	fma.rn.f64 	%fd628, %fd229, %fd229, %fd627;
	fma.rn.f64 	%fd629, %fd231, %fd231, %fd628;
	fma.rn.f64 	%fd630, %fd233, %fd233, %fd629;
	fma.rn.f64 	%fd237, %fd235, %fd235, %fd630;
	shl.b32 	%r723, %r60, 3;
	mov.u32 	%r724, _ZZ3psoP17curandStateXORWOWPdS1_E10objectives;
	add.s32 	%r61, %r724, %r723;
	st.shared.f64 	[%r61], %fd237;
	setp.geu.f64 	%p148, %fd237, %fd739;
	@%p148 bra 	$L__BB0_130;
	mov.f64 	%fd729, %fd235;
	mov.f64 	%fd730, %fd233;
	mov.f64 	%fd731, %fd231;
	mov.f64 	%fd732, %fd229;
	mov.f64 	%fd733, %fd227;
	mov.f64 	%fd734, %fd225;
	mov.f64 	%fd735, %fd223;
	mov.f64 	%fd736, %fd221;
	mov.f64 	%fd737, %fd219;
	mov.f64 	%fd738, %fd217;
	mov.f64 	%fd739, %fd237;
$L__BB0_130:
	setp.ne.s32 	%p149, %r60, 0;
	@%p149 bra 	$L__BB0_132;
	ld.shared.f64 	%fd631, [_ZZ3psoP17curandStateXORWOWPdS1_E12best_fitness];
	st.shared.f64 	[_ZZ3psoP17curandStateXORWOWPdS1_E21previous_best_fitness], %fd631;
$L__BB0_132:
	bar.sync 	0;
	mov.u32 	%r727, _ZZ3psoP17curandStateXORWOWPdS1_E29neighborhood_adjacency_matrix;
	add.s32 	%r62, %r60, %r727;
	ld.shared.u8 	%rs35, [%r62];
	setp.eq.s16 	%p150, %rs35, 0;
	mov.b32 	%r855, -1;
	@%p150 bra 	$L__BB0_135;
	ld.shared.f64 	%fd249, [_ZZ3psoP17curandStateXORWOWPdS1_E10objectives];
	setp.gtu.f64 	%p151, %fd249, %fd741;
	@%p151 bra 	$L__BB0_135;
	mov.b32 	%r855, 0;
	mov.f64 	%fd741, %fd249;
$L__BB0_135:
	ld.shared.u8 	%rs36, [%r62+32];
	setp.eq.s16 	%p152, %rs36, 0;
	@%p152 bra 	$L__BB0_138;
	ld.shared.f64 	%fd251, [_ZZ3psoP17curandStateXORWOWPdS1_E10objectives+8];
	setp.gtu.f64 	%p153, %fd251, %fd741;
	@%p153 bra 	$L__BB0_138;
	mov.b32 	%r855, 1;
	mov.f64 	%fd741, %fd251;
$L__BB0_138:
	ld.shared.u8 	%rs37, [%r62+64];
	setp.eq.s16 	%p154, %rs37, 0;
	@%p154 bra 	$L__BB0_141;
	ld.shared.f64 	%fd253, [_ZZ3psoP17curandStateXORWOWPdS1_E10objectives+16];
	setp.gtu.f64 	%p155, %fd253, %fd741;
	@%p155 bra 	$L__BB0_141;
	mov.b32 	%r855, 2;
	mov.f64 	%fd741, %fd253;
$L__BB0_141:
	ld.shared.u8 	%rs38, [%r62+96];
	setp.eq.s16 	%p156, %rs38, 0;
	@%p156 bra 	$L__BB0_144;
	ld.shared.f64 	%fd255, [_ZZ3psoP17curandStateXORWOWPdS1_E10objectives+24];
	setp.gtu.f64 	%p157, %fd255, %fd741;
	@%p157 bra 	$L__BB0_144;
	mov.b32 	%r855, 3;
	mov.f64 	%fd741, %fd255;
$L__BB0_144:
	ld.shared.u8 	%rs39, [%r62+128];
	setp.eq.s16 	%p158, %rs39, 0;
	@%p158 bra 	$L__BB0_147;
	ld.shared.f64 	%fd257, [_ZZ3psoP17curandStateXORWOWPdS1_E10objectives+32];
	setp.gtu.f64 	%p159, %fd257, %fd741;
	@%p159 bra 	$L__BB0_147;
	mov.b32 	%r855, 4;
	mov.f64 	%fd741, %fd257;
$L__BB0_147:
	ld.shared.u8 	%rs40, [%r62+160];
	setp.eq.s16 	%p160, %rs40, 0;
	@%p160 bra 	$L__BB0_150;
	ld.shared.f64 	%fd259, [_ZZ3psoP17curandStateXORWOWPdS1_E10objectives+40];
	setp.gtu.f64 	%p161, %fd259, %fd741;
	@%p161 bra 	$L__BB0_150;
	mov.b32 	%r855, 5;
	mov.f64 	%fd741, %fd259;
$L__BB0_150:
	ld.shared.u8 	%rs41, [%r62+192];
	setp.eq.s16 	%p162, %rs41, 0;
	@%p162 bra 	$L__BB0_153;
	ld.shared.f64 	%fd261, [_ZZ3psoP17curandStateXORWOWPdS1_E10objectives+48];
	setp.gtu.f64 	%p163, %fd261, %fd741;
	@%p163 bra 	$L__BB0_153;
	mov.b32 	%r855, 6;
	mov.f64 	%fd741, %fd261;
$L__BB0_153:
	ld.shared.u8 	%rs42, [%r62+224];
	setp.eq.s16 	%p164, %rs42, 0;
	@%p164 bra 	$L__BB0_156;
	ld.shared.f64 	%fd263, [_ZZ3psoP17curandStateXORWOWPdS1_E10objectives+56];
	setp.gtu.f64 	%p165, %fd263, %fd741;
	@%p165 bra 	$L__BB0_156;
	mov.b32 	%r855, 7;
	mov.f64 	%fd741, %fd263;
$L__BB0_156:
	ld.shared.u8 	%rs43, [%r62+256];
	setp.eq.s16 	%p166, %rs43, 0;
	@%p166 bra 	$L__BB0_159;
	ld.shared.f64 	%fd265, [_ZZ3psoP17curandStateXORWOWPdS1_E10objectives+64];
	setp.gtu.f64 	%p167, %fd265, %fd741;
	@%p167 bra 	$L__BB0_159;
	mov.b32 	%r855, 8;
	mov.f64 	%fd741, %fd265;
$L__BB0_159:
	ld.shared.u8 	%rs44, [%r62+288];
	setp.eq.s16 	%p168, %rs44, 0;
	@%p168 bra 	$L__BB0_162;
	ld.shared.f64 	%fd267, [_ZZ3psoP17curandStateXORWOWPdS1_E10objectives+72];
	setp.gtu.f64 	%p169, %fd267, %fd741;
	@%p169 bra 	$L__BB0_162;
	mov.b32 	%r855, 9;
	mov.f64 	%fd741, %fd267;
$L__BB0_162:
	ld.shared.u8 	%rs45, [%r62+320];
	setp.eq.s16 	%p170, %rs45, 0;
	@%p170 bra 	$L__BB0_165;
	ld.shared.f64 	%fd269, [_ZZ3psoP17curandStateXORWOWPdS1_E10objectives+80];
	setp.gtu.f64 	%p171, %fd269, %fd741;
	@%p171 bra 	$L__BB0_165;
	mov.b32 	%r855, 10;
	mov.f64 	%fd741, %fd269;
$L__BB0_165:
	ld.shared.u8 	%rs46, [%r62+352];
	setp.eq.s16 	%p172, %rs46, 0;
	@%p172 bra 	$L__BB0_168;
	ld.shared.f64 	%fd271, [_ZZ3psoP17curandStateXORWOWPdS1_E10objectives+88];
	setp.gtu.f64 	%p173, %fd271, %fd741;
	@%p173 bra 	$L__BB0_168;
	mov.b32 	%r855, 11;
	mov.f64 	%fd741, %fd271;
$L__BB0_168:
	ld.shared.u8 	%rs47, [%r62+384];
	setp.eq.s16 	%p174, %rs47, 0;
	@%p174 bra 	$L__BB0_171;
	ld.shared.f64 	%fd273, [_ZZ3psoP17curandStateXORWOWPdS1_E10objectives+96];
	setp.gtu.f64 	%p175, %fd273, %fd741;
	@%p175 bra 	$L__BB0_171;
	mov.b32 	%r855, 12;
	mov.f64 	%fd741, %fd273;
$L__BB0_171:
	ld.shared.u8 	%rs48, [%r62+416];
	setp.eq.s16 	%p176, %rs48, 0;
	@%p176 bra 	$L__BB0_174;
	ld.shared.f64 	%fd275, [_ZZ3psoP17curandStateXORWOWPdS1_E10objectives+104];
	setp.gtu.f64 	%p177, %fd275, %fd741;
	@%p177 bra 	$L__BB0_174;
	mov.b32 	%r855, 13;
	mov.f64 	%fd741, %fd275;
$L__BB0_174:
	ld.shared.u8 	%rs49, [%r62+448];
	setp.eq.s16 	%p178, %rs49, 0;
	@%p178 bra 	$L__BB0_177;
	ld.shared.f64 	%fd277, [_ZZ3psoP17curandStateXORWOWPdS1_E10objectives+112];
	setp.gtu.f64 	%p179, %fd277, %fd741;
	@%p179 bra 	$L__BB0_177;
	mov.b32 	%r855, 14;
	mov.f64 	%fd741, %fd277;
$L__BB0_177:
	ld.shared.u8 	%rs50, [%r62+480];
	setp.eq.s16 	%p180, %rs50, 0;
	@%p180 bra 	$L__BB0_180;
	ld.shared.f64 	%fd279, [_ZZ3psoP17curandStateXORWOWPdS1_E10objectives+120];
	setp.gtu.f64 	%p181, %fd279, %fd741;
	@%p181 bra 	$L__BB0_180;
	mov.b32 	%r855, 15;
	mov.f64 	%fd741, %fd279;
$L__BB0_180:
	ld.shared.u8 	%rs51, [%r62+512];
	setp.eq.s16 	%p182, %rs51, 0;
	@%p182 bra 	$L__BB0_183;
	ld.shared.f64 	%fd281, [_ZZ3psoP17curandStateXORWOWPdS1_E10objectives+128];
	setp.gtu.f64 	%p183, %fd281, %fd741;
	@%p183 bra 	$L__BB0_183;
	mov.b32 	%r855, 16;
	mov.f64 	%fd741, %fd281;
$L__BB0_183:
	ld.shared.u8 	%rs52, [%r62+544];
	setp.eq.s16 	%p184, %rs52, 0;
	@%p184 bra 	$L__BB0_186;
	ld.shared.f64 	%fd283, [_ZZ3psoP17curandStateXORWOWPdS1_E10objectives+136];
	setp.gtu.f64 	%p185, %fd283, %fd741;
	@%p185 bra 	$L__BB0_186;
	mov.b32 	%r855, 17;
	mov.f64 	%fd741, %fd283;
$L__BB0_186:
	ld.shared.u8 	%rs53, [%r62+576];
	setp.eq.s16 	%p186, %rs53, 0;
	@%p186 bra 	$L__BB0_189;
	ld.shared.f64 	%fd285, [_ZZ3psoP17curandStateXORWOWPdS1_E10objectives+144];
	setp.gtu.f64 	%p187, %fd285, %fd741;
	@%p187 bra 	$L__BB0_189;
	mov.b32 	%r855, 18;
	mov.f64 	%fd741, %fd285;
$L__BB0_189:
	ld.shared.u8 	%rs54, [%r62+608];
	setp.eq.s16 	%p188, %rs54, 0;
	@%p188 bra 	$L__BB0_192;
	ld.shared.f64 	%fd287, [_ZZ3psoP17curandStateXORWOWPdS1_E10objectives+152];
	setp.gtu.f64 	%p189, %fd287, %fd741;
	@%p189 bra 	$L__BB0_192;
	mov.b32 	%r855, 19;
	mov.f64 	%fd741, %fd287;
$L__BB0_192:
	ld.shared.u8 	%rs55, [%r62+640];
	setp.eq.s16 	%p190, %rs55, 0;
	@%p190 bra 	$L__BB0_195;
	ld.shared.f64 	%fd289, [_ZZ3psoP17curandStateXORWOWPdS1_E10objectives+160];
	setp.gtu.f64 	%p191, %fd289, %fd741;
	@%p191 bra 	$L__BB0_195;
	mov.b32 	%r855, 20;
	mov.f64 	%fd741, %fd289;
$L__BB0_195:
	ld.shared.u8 	%rs56, [%r62+672];
	setp.eq.s16 	%p192, %rs56, 0;
	@%p192 bra 	$L__BB0_198;
	ld.shared.f64 	%fd291, [_ZZ3psoP17curandStateXORWOWPdS1_E10objectives+168];
	setp.gtu.f64 	%p193, %fd291, %fd741;
	@%p193 bra 	$L__BB0_198;
	mov.b32 	%r855, 21;
	mov.f64 	%fd741, %fd291;
$L__BB0_198:
	ld.shared.u8 	%rs57, [%r62+704];
	setp.eq.s16 	%p194, %rs57, 0;
	@%p194 bra 	$L__BB0_201;
	ld.shared.f64 	%fd293, [_ZZ3psoP17curandStateXORWOWPdS1_E10objectives+176];
	setp.gtu.f64 	%p195, %fd293, %fd741;
	@%p195 bra 	$L__BB0_201;
	mov.b32 	%r855, 22;
	mov.f64 	%fd741, %fd293;
$L__BB0_201:
	ld.shared.u8 	%rs58, [%r62+736];
	setp.eq.s16 	%p196, %rs58, 0;
	@%p196 bra 	$L__BB0_204;
	ld.shared.f64 	%fd295, [_ZZ3psoP17curandStateXORWOWPdS1_E10objectives+184];
	setp.gtu.f64 	%p197, %fd295, %fd741;
	@%p197 bra 	$L__BB0_204;
	mov.b32 	%r855, 23;
	mov.f64 	%fd741, %fd295;
$L__BB0_204:
	ld.shared.u8 	%rs59, [%r62+768];
	setp.eq.s16 	%p198, %rs59, 0;
	@%p198 bra 	$L__BB0_207;
	ld.shared.f64 	%fd297, [_ZZ3psoP17curandStateXORWOWPdS1_E10objectives+192];
	setp.gtu.f64 	%p199, %fd297, %fd741;
	@%p199 bra 	$L__BB0_207;
	mov.b32 	%r855, 24;
	mov.f64 	%fd741, %fd297;
$L__BB0_207:
	ld.shared.u8 	%rs60, [%r62+800];
	setp.eq.s16 	%p200, %rs60, 0;
	@%p200 bra 	$L__BB0_210;
	ld.shared.f64 	%fd299, [_ZZ3psoP17curandStateXORWOWPdS1_E10objectives+200];
	setp.gtu.f64 	%p201, %fd299, %fd741;
	@%p201 bra 	$L__BB0_210;
	mov.b32 	%r855, 25;
	mov.f64 	%fd741, %fd299;
$L__BB0_210:
	ld.shared.u8 	%rs61, [%r62+832];
	setp.eq.s16 	%p202, %rs61, 0;
	@%p202 bra 	$L__BB0_213;
	ld.shared.f64 	%fd301, [_ZZ3psoP17curandStateXORWOWPdS1_E10objectives+208];
	setp.gtu.f64 	%p203, %fd301, %fd741;
	@%p203 bra 	$L__BB0_213;
	mov.b32 	%r855, 26;
	mov.f64 	%fd741, %fd301;
$L__BB0_213:
	ld.shared.u8 	%rs62, [%r62+864];
	setp.eq.s16 	%p204, %rs62, 0;
	@%p204 bra 	$L__BB0_216;
	ld.shared.f64 	%fd303, [_ZZ3psoP17curandStateXORWOWPdS1_E10objectives+216];
	setp.gtu.f64 	%p205, %fd303, %fd741;
	@%p205 bra 	$L__BB0_216;
	mov.b32 	%r855, 27;
	mov.f64 	%fd741, %fd303;
$L__BB0_216:
	ld.shared.u8 	%rs63, [%r62+896];
	setp.eq.s16 	%p206, %rs63, 0;
	@%p206 bra 	$L__BB0_219;
	ld.shared.f64 	%fd305, [_ZZ3psoP17curandStateXORWOWPdS1_E10objectives+224];
	setp.gtu.f64 	%p207, %fd305, %fd741;
	@%p207 bra 	$L__BB0_219;
	mov.b32 	%r855, 28;
	mov.f64 	%fd741, %fd305;
$L__BB0_219:
	ld.shared.u8 	%rs64, [%r62+928];
	setp.eq.s16 	%p208, %rs64, 0;
	@%p208 bra 	$L__BB0_222;
	ld.shared.f64 	%fd307, [_ZZ3psoP17curandStateXORWOWPdS1_E10objectives+232];
	setp.gtu.f64 	%p209, %fd307, %fd741;
	@%p209 bra 	$L__BB0_222;
	mov.b32 	%r855, 29;
	mov.f64 	%fd741, %fd307;
$L__BB0_222:
	ld.shared.u8 	%rs65, [%r62+960];
	setp.eq.s16 	%p210, %rs65, 0;
	@%p210 bra 	$L__BB0_225;
	ld.shared.f64 	%fd309, [_ZZ3psoP17curandStateXORWOWPdS1_E10objectives+240];
	setp.gtu.f64 	%p211, %fd309, %fd741;
	@%p211 bra 	$L__BB0_225;
	mov.b32 	%r855, 30;
	mov.f64 	%fd741, %fd309;
$L__BB0_225:
	ld.shared.u8 	%rs66, [%r62+992];
	setp.eq.s16 	%p212, %rs66, 0;
	@%p212 bra 	$L__BB0_228;
	ld.shared.f64 	%fd311, [_ZZ3psoP17curandStateXORWOWPdS1_E10objectives+248];
	setp.gtu.f64 	%p213, %fd311, %fd741;
	@%p213 bra 	$L__BB0_228;
	mov.b32 	%r855, 31;
	mov.f64 	%fd741, %fd311;
$L__BB0_228:
	setp.eq.s32 	%p214, %r855, -1;
	@%p214 bra 	$L__BB0_230;
	mad.lo.s32 	%r762, %r855, 80, %r721;
	ld.shared.f64 	%fd781, [%r762];
	ld.shared.f64 	%fd780, [%r762+8];
	ld.shared.f64 	%fd779, [%r762+16];
	ld.shared.f64 	%fd778, [%r762+24];
	ld.shared.f64 	%fd777, [%r762+32];
	ld.shared.f64 	%fd776, [%r762+40];
	ld.shared.f64 	%fd775, [%r762+48];
	ld.shared.f64 	%fd774, [%r762+56];
	ld.shared.f64 	%fd773, [%r762+64];
	ld.shared.f64 	%fd772, [%r762+72];
$L__BB0_230:
	ld.shared.f64 	%fd333, [%r61];
	ld.shared.u64 	%rd100, [_ZZ3psoP17curandStateXORWOWPdS1_E12best_fitness];
	mov.b64 	%rd8, %fd333;
$L__BB0_231:
	mov.b64 	%fd632, %rd100;
	setp.lt.f64 	%p215, %fd333, %fd632;
	selp.b64 	%rd65, %rd8, %rd100, %p215;
	atom.relaxed.shared.cas.b64 	%rd10, [_ZZ3psoP17curandStateXORWOWPdS1_E12best_fitness], %rd100, %rd65;
	setp.ne.s64 	%p216, %rd100, %rd10;
	mov.u64 	%rd100, %rd10;
	@%p216 bra 	$L__BB0_231;
	bar.sync 	0;
	ld.shared.f64 	%fd334, [_ZZ3psoP17curandStateXORWOWPdS1_E12best_fitness];
	ld.shared.f64 	%fd633, [_ZZ3psoP17curandStateXORWOWPdS1_E21previous_best_fitness];
	setp.lt.f64 	%p217, %fd334, %fd633;
	@%p217 bra 	$L__BB0_234;
	shl.b32 	%r763, %r60, 5;
	add.s32 	%r765, %r727, %r763;
	mov.b16 	%rs67, 0;
	st.shared.u8 	[%r765], %rs67;
	st.shared.u8 	[%r765+1], %rs67;
	st.shared.u8 	[%r765+2], %rs67;
	st.shared.u8 	[%r765+3], %rs67;
	st.shared.u8 	[%r765+4], %rs67;
	st.shared.u8 	[%r765+5], %rs67;
	st.shared.u8 	[%r765+6], %rs67;
	st.shared.u8 	[%r765+7], %rs67;
	st.shared.u8 	[%r765+8], %rs67;
	st.shared.u8 	[%r765+9], %rs67;
	st.shared.u8 	[%r765+10], %rs67;
	st.shared.u8 	[%r765+11], %rs67;
	st.shared.u8 	[%r765+12], %rs67;
	st.shared.u8 	[%r765+13], %rs67;
	st.shared.u8 	[%r765+14], %rs67;
	st.shared.u8 	[%r765+15], %rs67;
	st.shared.u8 	[%r765+16], %rs67;
	st.shared.u8 	[%r765+17], %rs67;
	st.shared.u8 	[%r765+18], %rs67;
	st.shared.u8 	[%r765+19], %rs67;
	st.shared.u8 	[%r765+20], %rs67;
	st.shared.u8 	[%r765+21], %rs67;
	st.shared.u8 	[%r765+22], %rs67;
	st.shared.u8 	[%r765+23], %rs67;
	st.shared.u8 	[%r765+24], %rs67;
	st.shared.u8 	[%r765+25], %rs67;
	st.shared.u8 	[%r765+26], %rs67;
	st.shared.u8 	[%r765+27], %rs67;
	st.shared.u8 	[%r765+28], %rs67;
	st.shared.u8 	[%r765+29], %rs67;
	st.shared.u8 	[%r765+30], %rs67;
	st.shared.u8 	[%r765+31], %rs67;
	add.s32 	%r766, %r765, %r60;
	mov.b16 	%rs68, 1;
	st.shared.u8 	[%r766], %rs68;
	ld.global.v2.u32 	{%r767, %r768}, [%rd6];
	ld.global.v2.u32 	{%r769, %r770}, [%rd6+16];
	ld.global.v2.u32 	{%r771, %r772}, [%rd6+8];
	shr.u32 	%r773, %r768, 2;
	xor.b32  	%r774, %r773, %r768;
	shl.b32 	%r775, %r770, 4;
	shl.b32 	%r776, %r774, 1;
	xor.b32  	%r777, %r776, %r775;
	xor.b32  	%r778, %r777, %r774;
	xor.b32  	%r779, %r778, %r770;
	add.s32 	%r780, %r767, %r779;
	add.s32 	%r781, %r780, 5;
	and.b32  	%r782, %r781, 31;
	add.s32 	%r783, %r765, %r782;
	st.shared.u8 	[%r783], %rs68;
	shr.u32 	%r784, %r771, 2;
	xor.b32  	%r785, %r784, %r771;
	shl.b32 	%r786, %r779, 4;
	shl.b32 	%r787, %r785, 1;
	xor.b32  	%r788, %r787, %r786;
	xor.b32  	%r789, %r788, %r785;
	xor.b32  	%r790, %r789, %r779;
	add.s32 	%r791, %r767, %r790;
	add.s32 	%r792, %r791, 10;
	and.b32  	%r793, %r792, 31;
	add.s32 	%r794, %r765, %r793;
	st.shared.u8 	[%r794], %rs68;
	shr.u32 	%r795, %r772, 2;
	xor.b32  	%r796, %r795, %r772;
	shl.b32 	%r797, %r790, 4;
	shl.b32 	%r798, %r796, 1;
	xor.b32  	%r799, %r798, %r797;
	xor.b32  	%r800, %r799, %r796;
	xor.b32  	%r801, %r800, %r790;
	add.s32 	%r802, %r767, 1087311;
	add.s32 	%r803, %r801, %r802;
	and.b32  	%r804, %r803, 31;
	add.s32 	%r805, %r765, %r804;
	st.shared.u8 	[%r805], %rs68;
	st.global.v2.u32 	[%rd6+8], {%r770, %r779};
	st.global.v2.u32 	[%rd6+16], {%r790, %r801};
	st.global.v2.u32 	[%rd6], {%r802, %r769};
$L__BB0_234:
	add.s32 	%r844, %r844, 1;
	setp.ne.s32 	%p218, %r844, 3125;
	@%p218 bra 	$L__BB0_103;
	setp.neu.f64 	%p219, %fd334, %fd739;
	@%p219 bra 	$L__BB0_237;
	ld.param.u64 	%rd98, [_Z3psoP17curandStateXORWOWPdS1__param_2];
	ld.param.u64 	%rd97, [_Z3psoP17curandStateXORWOWPdS1__param_1];
	cvta.to.global.u64 	%rd66, %rd98;
	cvta.to.global.u64 	%rd67, %rd97;
	mul.wide.u32 	%rd68, %r711, 8;
	add.s64 	%rd69, %rd67, %rd68;
	st.global.f64 	[%rd69], %fd739;
	mul.lo.s32 	%r807, %r711, 10;
	mul.wide.u32 	%rd70, %r807, 8;
	add.s64 	%rd71, %rd66, %rd70;
	st.global.f64 	[%rd71], %fd738;
	st.global.f64 	[%rd71+8], %fd737;
	add.s32 	%r808, %r807, 2;
	mul.wide.u32 	%rd72, %r808, 8;
	add.s64 	%rd73, %rd66, %rd72;
	st.global.f64 	[%rd73], %fd736;
	st.global.f64 	[%rd73+8], %fd735;
	add.s32 	%r809, %r807, 4;
	mul.wide.u32 	%rd74, %r809, 8;
	add.s64 	%rd75, %rd66, %rd74;
	st.global.f64 	[%rd75], %fd734;
	st.global.f64 	[%rd75+8], %fd733;
	add.s32 	%r810, %r807, 6;
	mul.wide.u32 	%rd76, %r810, 8;
	add.s64 	%rd77, %rd66, %rd76;
	st.global.f64 	[%rd77], %fd732;
	st.global.f64 	[%rd77+8], %fd731;
	add.s32 	%r811, %r807, 8;
	mul.wide.u32 	%rd78, %r811, 8;
	add.s64 	%rd79, %rd66, %rd78;
	st.global.f64 	[%rd79], %fd730;
	st.global.f64 	[%rd79+8], %fd729;
$L__BB0_237:
	ret;

}
	// .globl	_Z4initjP17curandStateXORWOW
.visible .entry _Z4initjP17curandStateXORWOW(
	.param .u32 _Z4initjP17curandStateXORWOW_param_0,
	.param .u64 .ptr .align 1 _Z4initjP17curandStateXORWOW_param_1
)
{
	.reg .pred 	%p<24>;
	.reg .b32 	%r<409>;
	.reg .b64 	%rd<18>;

	ld.param.u32 	%r182, [_Z4initjP17curandStateXORWOW_param_0];
	ld.param.u64 	%rd8, [_Z4initjP17curandStateXORWOW_param_1];
	cvta.to.global.u64 	%rd9, %rd8;
	mov.u32 	%r183, %tid.x;
	mov.u32 	%r184, %ctaid.x;
	mov.u32 	%r185, %ntid.x;
	mad.lo.s32 	%r186, %r184, %r185, %r183;
	cvt.u64.u32 	%rd17, %r186;
	mul.wide.u32 	%rd10, %r186, 48;
	add.s64 	%rd2, %rd9, %rd10;
	xor.b32  	%r187, %r182, -1429050551;
	mul.lo.s32 	%r188, %r187, 1099087573;
	add.s32 	%r189, %r188, -638133224;
	add.s32 	%r190, %r188, 123456789;
	st.global.v2.u32 	[%rd2], {%r189, %r190};
	xor.b32  	%r191, %r188, 362436069;
	mov.b32 	%r192, -123459836;
	st.global.v2.u32 	[%rd2+8], {%r191, %r192};
	add.s32 	%r193, %r188, 5783321;
	mov.b32 	%r194, -589760388;
	st.global.v2.u32 	[%rd2+16], {%r194, %r193};
	setp.eq.s32 	%p1, %r186, 0;
	@%p1 bra 	$L__BB1_42;
	mov.b32 	%r315, 0;
	mov.u64 	%rd12, precalc_xorwow_matrix;
$L__BB1_2:
	and.b64  	%rd4, %rd17, 3;
	setp.eq.s64 	%p2, %rd4, 0;
	@%p2 bra 	$L__BB1_41;
	mul.wide.u32 	%rd11, %r315, 3200;
	add.s64 	%rd5, %rd12, %rd11;
	cvt.u32.u64 	%r2, %rd4;
	mov.b32 	%r316, 0;
$L__BB1_4:
	mov.b32 	%r329, 0;
	mov.u32 	%r330, %r329;
	mov.u32 	%r331, %r329;
	mov.u32 	%r332, %r329;
	mov.u32 	%r333, %r329;
	mov.u32 	%r322, %r329;
$L__BB1_5:
	mul.wide.u32 	%rd13, %r322, 4;
	add.s64 	%rd14, %rd2, %rd13;
	ld.global.u32 	%r10, [%rd14+4];
	shl.b32 	%r11, %r322, 5;
	mov.b32 	%r328, 0;
$L__BB1_6:
	.pragma "nounroll";
	shr.u32 	%r199, %r10, %r328;
	and.b32  	%r200, %r199, 1;
	setp.eq.b32 	%p3, %r200, 1;
	not.pred 	%p4, %p3;
	add.s32 	%r201, %r11, %r328;
	mul.lo.s32 	%r202, %r201, 5;
	mul.wide.u32 	%rd15, %r202, 4;
	add.s64 	%rd6, %rd5, %rd15;
	@%p4 bra 	$L__BB1_8;
	ld.global.u32 	%r203, [%rd6];
	xor.b32  	%r333, %r333, %r203;
	ld.global.u32 	%r204, [%rd6+4];
	xor.b32  	%r332, %r332, %r204;
	ld.global.u32 	%r205, [%rd6+8];
	xor.b32  	%r331, %r331, %r205;
	ld.global.u32 	%r206, [%rd6+12];
	xor.b32  	%r330, %r330, %r206;
	ld.global.u32 	%r207, [%rd6+16];
	xor.b32  	%r329, %r329, %r207;
$L__BB1_8:
	and.b32  	%r209, %r199, 2;
	setp.eq.s32 	%p5, %r209, 0;
	@%p5 bra 	$L__BB1_10;
	ld.global.u32 	%r210, [%rd6+20];
	xor.b32  	%r333, %r333, %r210;
	ld.global.u32 	%r211, [%rd6+24];
	xor.b32  	%r332, %r332, %r211;
	ld.global.u32 	%r212, [%rd6+28];
	xor.b32  	%r331, %r331, %r212;
	ld.global.u32 	%r213, [%rd6+32];
	xor.b32  	%r330, %r330, %r213;
	ld.global.u32 	%r214, [%rd6+36];
	xor.b32  	%r329, %r329, %r214;
$L__BB1_10:
	and.b32  	%r216, %r199, 4;
	setp.eq.s32 	%p6, %r216, 0;
	@%p6 bra 	$L__BB1_12;
	ld.global.u32 	%r217, [%rd6+40];
	xor.b32  	%r333, %r333, %r217;
	ld.global.u32 	%r218, [%rd6+44];
	xor.b32  	%r332, %r332, %r218;
	ld.global.u32 	%r219, [%rd6+48];
	xor.b32  	%r331, %r331, %r219;
	ld.global.u32 	%r220, [%rd6+52];
	xor.b32  	%r330, %r330, %r220;
	ld.global.u32 	%r221, [%rd6+56];
	xor.b32  	%r329, %r329, %r221;
$L__BB1_12:
	and.b32  	%r223, %r199, 8;
	setp.eq.s32 	%p7, %r223, 0;
	@%p7 bra 	$L__BB1_14;
	ld.global.u32 	%r224, [%rd6+60];
	xor.b32  	%r333, %r333, %r224;
	ld.global.u32 	%r225, [%rd6+64];
	xor.b32  	%r332, %r332, %r225;
	ld.global.u32 	%r226, [%rd6+68];
	xor.b32  	%r331, %r331, %r226;
	ld.global.u32 	%r227, [%rd6+72];
	xor.b32  	%r330, %r330, %r227;
	ld.global.u32 	%r228, [%rd6+76];
	xor.b32  	%r329, %r329, %r228;
$L__BB1_14:
	and.b32  	%r230, %r199, 16;
	setp.eq.s32 	%p8, %r230, 0;
	@%p8 bra 	$L__BB1_16;
	ld.global.u32 	%r231, [%rd6+80];
	xor.b32  	%r333, %r333, %r231;
	ld.global.u32 	%r232, [%rd6+84];
	xor.b32  	%r332, %r332, %r232;
	ld.global.u32 	%r233, [%rd6+88];
	xor.b32  	%r331, %r331, %r233;
	ld.global.u32 	%r234, [%rd6+92];
	xor.b32  	%r330, %r330, %r234;
	ld.global.u32 	%r235, [%rd6+96];
	xor.b32  	%r329, %r329, %r235;
$L__BB1_16:
	and.b32  	%r237, %r199, 32;
	setp.eq.s32 	%p9, %r237, 0;
	@%p9 bra 	$L__BB1_18;
	ld.global.u32 	%r238, [%rd6+100];
	xor.b32  	%r333, %r333, %r238;
	ld.global.u32 	%r239, [%rd6+104];
	xor.b32  	%r332, %r332, %r239;
	ld.global.u32 	%r240, [%rd6+108];
	xor.b32  	%r331, %r331, %r240;
	ld.global.u32 	%r241, [%rd6+112];
	xor.b32  	%r330, %r330, %r241;
	ld.global.u32 	%r242, [%rd6+116];
	xor.b32  	%r329, %r329, %r242;
$L__BB1_18:
	and.b32  	%r244, %r199, 64;
	setp.eq.s32 	%p10, %r244, 0;
	@%p10 bra 	$L__BB1_20;
	ld.global.u32 	%r245, [%rd6+120];
	xor.b32  	%r333, %r333, %r245;
	ld.global.u32 	%r246, [%rd6+124];
	xor.b32  	%r332, %r332, %r246;
	ld.global.u32 	%r247, [%rd6+128];
	xor.b32  	%r331, %r331, %r247;
	ld.global.u32 	%r248, [%rd6+132];
	xor.b32  	%r330, %r330, %r248;
	ld.global.u32 	%r249, [%rd6+136];
	xor.b32  	%r329, %r329, %r249;
$L__BB1_20:
	and.b32  	%r251, %r199, 128;
	setp.eq.s32 	%p11, %r251, 0;
	@%p11 bra 	$L__BB1_22;
	ld.global.u32 	%r252, [%rd6+140];
	xor.b32  	%r333, %r333, %r252;
	ld.global.u32 	%r253, [%rd6+144];
	xor.b32  	%r332, %r332, %r253;
	ld.global.u32 	%r254, [%rd6+148];
	xor.b32  	%r331, %r331, %r254;
	ld.global.u32 	%r255, [%rd6+152];
	xor.b32  	%r330, %r330, %r255;
	ld.global.u32 	%r256, [%rd6+156];
	xor.b32  	%r329, %r329, %r256;
$L__BB1_22:
	and.b32  	%r258, %r199, 256;
	setp.eq.s32 	%p12, %r258, 0;
	@%p12 bra 	$L__BB1_24;
	ld.global.u32 	%r259, [%rd6+160];
	xor.b32  	%r333, %r333, %r259;
	ld.global.u32 	%r260, [%rd6+164];
	xor.b32  	%r332, %r332, %r260;
	ld.global.u32 	%r261, [%rd6+168];
	xor.b32  	%r331, %r331, %r261;
	ld.global.u32 	%r262, [%rd6+172];
	xor.b32  	%r330, %r330, %r262;
	ld.global.u32 	%r263, [%rd6+176];
	xor.b32  	%r329, %r329, %r263;
$L__BB1_24:
	and.b32  	%r265, %r199, 512;
	setp.eq.s32 	%p13, %r265, 0;
	@%p13 bra 	$L__BB1_26;
	ld.global.u32 	%r266, [%rd6+180];
	xor.b32  	%r333, %r333, %r266;
	ld.global.u32 	%r267, [%rd6+184];
	xor.b32  	%r332, %r332, %r267;
	ld.global.u32 	%r268, [%rd6+188];
	xor.b32  	%r331, %r331, %r268;
	ld.global.u32 	%r269, [%rd6+192];
	xor.b32  	%r330, %r330, %r269;
	ld.global.u32 	%r270, [%rd6+196];
	xor.b32  	%r329, %r329, %r270;
$L__BB1_26:
	and.b32  	%r272, %r199, 1024;
	setp.eq.s32 	%p14, %r272, 0;
	@%p14 bra 	$L__BB1_28;
	ld.global.u32 	%r273, [%rd6+200];
	xor.b32  	%r333, %r333, %r273;
	ld.global.u32 	%r274, [%rd6+204];
	xor.b32  	%r332, %r332, %r274;
	ld.global.u32 	%r275, [%rd6+208];
	xor.b32  	%r331, %r331, %r275;
	ld.global.u32 	%r276, [%rd6+212];
	xor.b32  	%r330, %r330, %r276;
	ld.global.u32 	%r277, [%rd6+216];
	xor.b32  	%r329, %r329, %r277;
$L__BB1_28:
	and.b32  	%r279, %r199, 2048;
	setp.eq.s32 	%p15, %r279, 0;
	@%p15 bra 	$L__BB1_30;
	ld.global.u32 	%r280, [%rd6+220];
	xor.b32  	%r333, %r333, %r280;
	ld.global.u32 	%r281, [%rd6+224];
	xor.b32  	%r332, %r332, %r281;
	ld.global.u32 	%r282, [%rd6+228];
	xor.b32  	%r331, %r331, %r282;
	ld.global.u32 	%r283, [%rd6+232];
	xor.b32  	%r330, %r330, %r283;
	ld.global.u32 	%r284, [%rd6+236];
	xor.b32  	%r329, %r329, %r284;
$L__BB1_30:
	and.b32  	%r286, %r199, 4096;
	setp.eq.s32 	%p16, %r286, 0;
	@%p16 bra 	$L__BB1_32;
	ld.global.u32 	%r287, [%rd6+240];
	xor.b32  	%r333, %r333, %r287;
	ld.global.u32 	%r288, [%rd6+244];
	xor.b32  	%r332, %r332, %r288;
	ld.global.u32 	%r289, [%rd6+248];
	xor.b32  	%r331, %r331, %r289;
	ld.global.u32 	%r290, [%rd6+252];
	xor.b32  	%r330, %r330, %r290;
	ld.global.u32 	%r291, [%rd6+256];
	xor.b32  	%r329, %r329, %r291;
$L__BB1_32:
	and.b32  	%r293, %r199, 8192;
	setp.eq.s32 	%p17, %r293, 0;
	@%p17 bra 	$L__BB1_34;
	ld.global.u32 	%r294, [%rd6+260];
	xor.b32  	%r333, %r333, %r294;
	ld.global.u32 	%r295, [%rd6+264];
	xor.b32  	%r332, %r332, %r295;
	ld.global.u32 	%r296, [%rd6+268];
	xor.b32  	%r331, %r331, %r296;
	ld.global.u32 	%r297, [%rd6+272];
	xor.b32  	%r330, %r330, %r297;
	ld.global.u32 	%r298, [%rd6+276];
	xor.b32  	%r329, %r329, %r298;
$L__BB1_34:
	and.b32  	%r300, %r199, 16384;
	setp.eq.s32 	%p18, %r300, 0;
	@%p18 bra 	$L__BB1_36;
	ld.global.u32 	%r301, [%rd6+280];
	xor.b32  	%r333, %r333, %r301;
	ld.global.u32 	%r302, [%rd6+284];
	xor.b32  	%r332, %r332, %r302;
	ld.global.u32 	%r303, [%rd6+288];
	xor.b32  	%r331, %r331, %r303;
	ld.global.u32 	%r304, [%rd6+292];
	xor.b32  	%r330, %r330, %r304;
	ld.global.u32 	%r305, [%rd6+296];
	xor.b32  	%r329, %r329, %r305;
$L__BB1_36:
	and.b32  	%r307, %r199, 32768;
	setp.eq.s32 	%p19, %r307, 0;
	@%p19 bra 	$L__BB1_38;
	ld.global.u32 	%r308, [%rd6+300];
	xor.b32  	%r333, %r333, %r308;
	ld.global.u32 	%r309, [%rd6+304];
	xor.b32  	%r332, %r332, %r309;
	ld.global.u32 	%r310, [%rd6+308];
	xor.b32  	%r331, %r331, %r310;
	ld.global.u32 	%r311, [%rd6+312];
	xor.b32  	%r330, %r330, %r311;
	ld.global.u32 	%r312, [%rd6+316];
	xor.b32  	%r329, %r329, %r312;
$L__BB1_38:
	add.s32 	%r328, %r328, 16;
	setp.ne.s32 	%p20, %r328, 32;
	@%p20 bra 	$L__BB1_6;
	mad.lo.s32 	%r313, %r322, -31, %r11;
	add.s32 	%r322, %r313, 1;
	setp.ne.s32 	%p21, %r322, 5;
	@%p21 bra 	$L__BB1_5;
	st.global.u32 	[%rd2+4], %r333;
	st.global.u32 	[%rd2+8], %r332;
	st.global.u32 	[%rd2+12], %r331;
	st.global.u32 	[%rd2+16], %r330;
	st.global.u32 	[%rd2+20], %r329;
	add.s32 	%r316, %r316, 1;
	setp.lt.u32 	%p22, %r316, %r2;
	@%p22 bra 	$L__BB1_4;
$L__BB1_41:
	shr.u64 	%rd7, %rd17, 2;
	add.s32 	%r315, %r315, 1;
	setp.gt.u64 	%p23, %rd17, 3;
	mov.u64 	%rd17, %rd7;
	@%p23 bra 	$L__BB1_2;
$L__BB1_42:
	mov.b32 	%r314, 0;
	st.global.v2.u32 	[%rd2+24], {%r314, %r314};
	st.global.u32 	[%rd2+32], %r314;
	mov.b64 	%rd16, 0;
	st.global.u64 	[%rd2+40], %rd16;
	ret;

}


// ===== COMPILED SASS (sm_100) =====

	.target	sm_100

	.elftype	@"ET_EXEC"


//--------------------- .note.nv.tkinfo           --------------------------
	.section	.note.nv.tkinfo,"",@"SHT_NOTE"
	.sectionflags	@"SHF_NOTE_NV_TKINFO"
	.tkinfo
        /*0018*/ 	.word	0x00000002
        /*0030*/ 	.string	""
        /*0030*/ 	.string	"ptxas"
        /*0030*/ 	.string	"Cuda compilation tools, release 13.0, V13.0.88"
        /*0030*/ 	.string	"Build cuda_13.0.r13.0/compiler.36424714_0"
        /*0030*/ 	.string	"-arch sm_100 -m 64 "



//--------------------- .note.nv.cuinfo           --------------------------
	.section	.note.nv.cuinfo,"",@"SHT_NOTE"
	.sectionflags	@"SHF_NOTE_NV_CUINFO"
        /*0018*/ 	.short	0x0002
        /*001a*/ 	.short	0x0064
        /*001c*/ 	.short	0x0082
	.zero		2


//--------------------- .nv.info                  --------------------------
	.section	.nv.info,"",@"SHT_CUDA_INFO"
	.align	4


	//----- nvinfo : EIATTR_REGCOUNT
	.align		4
        /*0000*/ 	.byte	0x04, 0x2f
        /*0002*/ 	.short	(.L_10 - .L_9)
	.align		4
.L_9:
        /*0004*/ 	.word	index@(_Z3psoP17curandStateXORWOWPdS1_)
        /*0008*/ 	.word	0x0000009d


	//----- nvinfo : EIATTR_FRAME_SIZE
	.align		4
.L_10:
        /*000c*/ 	.byte	0x04, 0x11
        /*000e*/ 	.short	(.L_12 - .L_11)
	.align		4
.L_11:
        /*0010*/ 	.word	index@($__internal_2_$__cuda_sm20_sqrt_rn_f32_slowpath)
        /*0014*/ 	.word	0x00000000


	//----- nvinfo : EIATTR_FRAME_SIZE
	.align		4
.L_12:
        /*0018*/ 	.byte	0x04, 0x11
        /*001a*/ 	.short	(.L_14 - .L_13)
	.align		4
.L_13:
        /*001c*/ 	.word	index@($__internal_1_$__cuda_sm20_dsqrt_rn_f64_mediumpath_v1)
        /*0020*/ 	.word	0x00000000


	//----- nvinfo : EIATTR_FRAME_SIZE
	.align		4
.L_14:
        /*0024*/ 	.byte	0x04, 0x11
        /*0026*/ 	.short	(.L_16 - .L_15)
	.align		4
.L_15:
        /*0028*/ 	.word	index@($__internal_0_$__cuda_sm20_div_rn_f64_full)
        /*002c*/ 	.word	0x00000000


	//----- nvinfo : EIATTR_FRAME_SIZE
	.align		4
.L_16:
        /*0030*/ 	.byte	0x04, 0x11
        /*0032*/ 	.short	(.L_18 - .L_17)
	.align		4
.L_17:
        /*0034*/ 	.word	index@(_Z3psoP17curandStateXORWOWPdS1_)
        /*0038*/ 	.word	0x00000000


	//----- nvinfo : EIATTR_REGCOUNT
	.align		4
.L_18:
        /*003c*/ 	.byte	0x04, 0x2f
        /*003e*/ 	.short	(.L_20 - .L_19)
	.align		4
.L_19:
        /*0040*/ 	.word	index@(_Z4initjP17curandStateXORWOW)
        /*0044*/ 	.word	0x0000001f


	//----- nvinfo : EIATTR_FRAME_SIZE
	.align		4
.L_20:
        /*0048*/ 	.byte	0x04, 0x11
        /*004a*/ 	.short	(.L_22 - .L_21)
	.align		4
.L_21:
        /*004c*/ 	.word	index@(_Z4initjP17curandStateXORWOW)
        /*0050*/ 	.word	0x00000000


	//----- nvinfo : EIATTR_MIN_STACK_SIZE
	.align		4
.L_22:
        /*0054*/ 	.byte	0x04, 0x12
        /*0056*/ 	.short	(.L_24 - .L_23)
	.align		4
.L_23:
        /*0058*/ 	.word	index@(_Z4initjP17curandStateXORWOW)
        /*005c*/ 	.word	0x00000000


	//----- nvinfo : EIATTR_MIN_STACK_SIZE
	.align		4
.L_24:
        /*0060*/ 	.byte	0x04, 0x12
        /*0062*/ 	.short	(.L_26 - .L_25)
	.align		4
.L_25:
        /*0064*/ 	.word	index@(_Z3psoP17curandStateXORWOWPdS1_)
        /*0068*/ 	.word	0x00000000
.L_26:


//--------------------- .nv.compat                --------------------------
	.section	.nv.compat,"",@"SHT_CUDA_COMPAT_INFO"
	.align	4
        /*0000*/ 	.byte	0x02, 0x09, 0x00, 0x00, 0x02, 0x02, 0x01, 0x00, 0x02, 0x05, 0x05, 0x00, 0x03, 0x07, 0x01, 0x01
        /*0010*/ 	.byte	0x02, 0x03, 0x00, 0x00, 0x02, 0x06, 0x01, 0x00, 0x04, 0x0b, 0x08, 0x00, 0x01, 0x00, 0x00, 0x00
        /*0020*/ 	.byte	0x00, 0x00, 0x00, 0x00


//--------------------- .nv.info._Z4initjP17curandStateXORWOW --------------------------
	.section	.nv.info._Z4initjP17curandStateXORWOW,"",@"SHT_CUDA_INFO"
	.sectionflags	@""
	.align	4


	//----- nvinfo : EIATTR_CUDA_API_VERSION
	.align		4
        /*0000*/ 	.byte	0x04, 0x37
        /*0002*/ 	.short	(.L_28 - .L_27)
.L_27:
        /*0004*/ 	.word	0x00000082


	//----- nvinfo : EIATTR_KPARAM_INFO
	.align		4
.L_28:
        /*0008*/ 	.byte	0x04, 0x17
        /*000a*/ 	.short	(.L_30 - .L_29)
.L_29:
        /*000c*/ 	.word	0x00000000
        /*0010*/ 	.short	0x0001
        /*0012*/ 	.short	0x0008
        /*0014*/ 	.byte	0x00, 0xf5, 0x21, 0x00


	//----- nvinfo : EIATTR_KPARAM_INFO
	.align		4
.L_30:
        /*0018*/ 	.byte	0x04, 0x17
        /*001a*/ 	.short	(.L_32 - .L_31)
.L_31:
        /*001c*/ 	.word	0x00000000
        /*0020*/ 	.short	0x0000
        /*0022*/ 	.short	0x0000
        /*0024*/ 	.byte	0x00, 0xf0, 0x11, 0x00


	//----- nvinfo : EIATTR_SPARSE_MMA_MASK
	.align		4
.L_32:
        /*0028*/ 	.byte	0x03, 0x50
        /*002a*/ 	.short	0x0000


	//----- nvinfo : EIATTR_MAXREG_COUNT
	.align		4
        /*002c*/ 	.byte	0x03, 0x1b
        /*002e*/ 	.short	0x00ff


	//----- nvinfo : EIATTR_MERCURY_ISA_VERSION
	.align		4
        /*0030*/ 	.byte	0x03, 0x5f
        /*0032*/ 	.short	0x0101


	//----- nvinfo : EIATTR_VRC_CTA_INIT_COUNT
	.align		4
        /*0034*/ 	.byte	0x02, 0x4a
	.zero		1
	.zero		1


	//----- nvinfo : EIATTR_EXIT_INSTR_OFFSETS
	.align		4
        /*0038*/ 	.byte	0x04, 0x1c
        /*003a*/ 	.short	(.L_34 - .L_33)


	//   ....[0]....
.L_33:
        /*003c*/ 	.word	0x00000ea0


	//----- nvinfo : EIATTR_CRS_STACK_SIZE
	.align		4
.L_34:
        /*0040*/ 	.byte	0x04, 0x1e
        /*0042*/ 	.short	(.L_36 - .L_35)
.L_35:
        /*0044*/ 	.word	0x00000000


	//----- nvinfo : EIATTR_CBANK_PARAM_SIZE
	.align		4
.L_36:
        /*0048*/ 	.byte	0x03, 0x19
        /*004a*/ 	.short	0x0010


	//----- nvinfo : EIATTR_PARAM_CBANK
	.align		4
        /*004c*/ 	.byte	0x04, 0x0a
        /*004e*/ 	.short	(.L_38 - .L_37)
	.align		4
.L_37:
        /*0050*/ 	.word	index@(.nv.constant0._Z4initjP17curandStateXORWOW)
        /*0054*/ 	.short	0x0380
        /*0056*/ 	.short	0x0010


	//----- nvinfo : EIATTR_SW_WAR
	.align		4
.L_38:
        /*0058*/ 	.byte	0x04, 0x36
        /*005a*/ 	.short	(.L_40 - .L_39)
.L_39:
        /*005c*/ 	.word	0x00000008
.L_40:


//--------------------- .nv.info._Z3psoP17curandStateXORWOWPdS1_ --------------------------
	.section	.nv.info._Z3psoP17curandStateXORWOWPdS1_,"",@"SHT_CUDA_INFO"
	.sectionflags	@""
	.align	4


	//----- nvinfo : EIATTR_CUDA_API_VERSION
	.align		4
        /*0000*/ 	.byte	0x04, 0x37
        /*0002*/ 	.short	(.L_42 - .L_41)
.L_41:
        /*0004*/ 	.word	0x00000082


	//----- nvinfo : EIATTR_KPARAM_INFO
	.align		4
.L_42:
        /*0008*/ 	.byte	0x04, 0x17
        /*000a*/ 	.short	(.L_44 - .L_43)
.L_43:
        /*000c*/ 	.word	0x00000000
        /*0010*/ 	.short	0x0002
        /*0012*/ 	.short	0x0010
        /*0014*/ 	.byte	0x00, 0xf5, 0x21, 0x00


	//----- nvinfo : EIATTR_KPARAM_INFO
	.align		4
.L_44:
        /*0018*/ 	.byte	0x04, 0x17
        /*001a*/ 	.short	(.L_46 - .L_45)
.L_45:
        /*001c*/ 	.word	0x00000000
        /*0020*/ 	.short	0x0001
        /*0022*/ 	.short	0x0008
        /*0024*/ 	.byte	0x00, 0xf5, 0x21, 0x00


	//----- nvinfo : EIATTR_KPARAM_INFO
	.align		4
.L_46:
        /*0028*/ 	.byte	0x04, 0x17
        /*002a*/ 	.short	(.L_48 - .L_47)
.L_47:
        /*002c*/ 	.word	0x00000000
        /*0030*/ 	.short	0x0000
        /*0032*/ 	.short	0x0000
        /*0034*/ 	.byte	0x00, 0xf5, 0x21, 0x00


	//----- nvinfo : EIATTR_SPARSE_MMA_MASK
	.align		4
.L_48:
        /*0038*/ 	.byte	0x03, 0x50
        /*003a*/ 	.short	0x0000


	//----- nvinfo : EIATTR_MAXREG_COUNT
	.align		4
        /*003c*/ 	.byte	0x03, 0x1b
        /*003e*/ 	.short	0x00ff


	//----- nvinfo : EIATTR_NUM_BARRIERS
	.align		4
        /*0040*/ 	.byte	0x02, 0x4c
        /*0042*/ 	.byte	0x01
	.zero		1


	//----- nvinfo : EIATTR_MERCURY_ISA_VERSION
	.align		4
        /*0044*/ 	.byte	0x03, 0x5f
        /*0046*/ 	.short	0x0101


	//----- nvinfo : EIATTR_VRC_CTA_INIT_COUNT
	.align		4
        /*0048*/ 	.byte	0x02, 0x4a
	.zero		1
	.zero		1


	//----- nvinfo : EIATTR_EXIT_INSTR_OFFSETS
	.align		4
        /*004c*/ 	.byte	0x04, 0x1c
        /*004e*/ 	.short	(.L_50 - .L_49)


	//   ....[0]....
.L_49:
        /*0050*/ 	.word	0x0000bea0


	//   ....[1]....
        /*0054*/ 	.word	0x0000c030


	//----- nvinfo : EIATTR_CRS_STACK_SIZE
	.align		4
.L_50:
        /*0058*/ 	.byte	0x04, 0x1e
        /*005a*/ 	.short	(.L_52 - .L_51)
.L_51:
        /*005c*/ 	.word	0x00000000


	//----- nvinfo : EIATTR_CBANK_PARAM_SIZE
	.align		4
.L_52:
        /*0060*/ 	.byte	0x03, 0x19
        /*0062*/ 	.short	0x0018


	//----- nvinfo : EIATTR_PARAM_CBANK
	.align		4
        /*0064*/ 	.byte	0x04, 0x0a
        /*0066*/ 	.short	(.L_54 - .L_53)
	.align		4
.L_53:
        /*0068*/ 	.word	index@(.nv.constant0._Z3psoP17curandStateXORWOWPdS1_)
        /*006c*/ 	.short	0x0380
        /*006e*/ 	.short	0x0018


	//----- nvinfo : EIATTR_SW_WAR
	.align		4
.L_54:
        /*0070*/ 	.byte	0x04, 0x36
        /*0072*/ 	.short	(.L_56 - .L_55)
.L_55:
        /*0074*/ 	.word	0x00000008
.L_56:


//--------------------- .nv.callgraph             --------------------------
	.section	.nv.callgraph,"",@"SHT_CUDA_CALLGRAPH"
	.align	4
	.sectionentsize	8
	.align		4
        /*0000*/ 	.word	0x00000000
	.align		4
        /*0004*/ 	.word	0xffffffff
	.align		4
        /*0008*/ 	.word	0x00000000
	.align		4
        /*000c*/ 	.word	0xfffffffe
	.align		4
        /*0010*/ 	.word	0x00000000
	.align		4
        /*0014*/ 	.word	0xfffffffd
	.align		4
        /*0018*/ 	.word	0x00000000
	.align		4
        /*001c*/ 	.word	0xfffffffc


//--------------------- .nv.constant4             --------------------------
	.section	.nv.constant4,"a",@progbits
	.align	8
	.align		8
.nv.constant4:
        /*0000*/ 	.dword	precalc_xorwow_matrix
	.align		8
        /*0008*/ 	.dword	precalc_xorwow_offset_matrix
	.align		8
        /*0010*/ 	.dword	mrg32k3aM1
	.align		8
        /*0018*/ 	.dword	mrg32k3aM2
	.align		8
        /*0020*/ 	.dword	mrg32k3aM1SubSeq
	.align		8
        /*0028*/ 	.dword	mrg32k3aM2SubSeq
	.align		8
        /*0030*/ 	.dword	mrg32k3aM1Seq
	.align		8
        /*0038*/ 	.dword	mrg32k3aM2Seq


//--------------------- .nv.constant3             --------------------------
	.section	.nv.constant3,"a",@progbits
	.align	8
.nv.constant3:
	.type		__cr_lgamma_table,@object
	.size		__cr_lgamma_table,(.L_8 - __cr_lgamma_table)
__cr_lgamma_table:
        /*0000*/ 	.byte	0x00, 0x00, 0x00, 0x00, 0x00, 0x00, 0x00, 0x00, 0x00, 0x00, 0x00, 0x00, 0x00, 0x00, 0x00, 0x00
        /*0010*/ 	.byte	0xef, 0x39, 0xfa, 0xfe, 0x42, 0x2e, 0xe6, 0x3f, 0x02, 0x20, 0x2a, 0xfa, 0x0b, 0xab, 0xfc, 0x3f
        /*0020*/ 	.byte	0xf9, 0x2c, 0x92, 0x7c, 0xa7, 0x6c, 0x09, 0x40, 0xc9, 0x79, 0x44, 0x3c, 0x64, 0x26, 0x13, 0x40
        /*0030*/ 	.byte	0xca, 0x01, 0xcf, 0x3a, 0x27, 0x51, 0x1a, 0x40, 0x30, 0xcc, 0x2d, 0xf3, 0xe1, 0x0c, 0x21, 0x40
        /*0040*/ 	.byte	0x0d, 0xb7, 0xfc, 0x82, 0x8e, 0x35, 0x25, 0x40
.L_8:


//--------------------- .text._Z4initjP17curandStateXORWOW --------------------------
	.section	.text._Z4initjP17curandStateXORWOW,"ax",@progbits
	.align	128
        .global         _Z4initjP17curandStateXORWOW
        .type           _Z4initjP17curandStateXORWOW,@function
        .size           _Z4initjP17curandStateXORWOW,(.L_x_254 - _Z4initjP17curandStateXORWOW)
        .other          _Z4initjP17curandStateXORWOW,@"STO_CUDA_ENTRY STV_DEFAULT"
_Z4initjP17curandStateXORWOW:
.text._Z4initjP17curandStateXORWOW:
[----:B------:R-:W-:Y:S01]  /*0000*/  LDC R1, c[0x0][0x37c] ;  /* 0x0000df00ff017b82 */ /* 0x000fe20000000800 */
[----:B------:R-:W0:Y:S07]  /*0010*/  S2R R0, SR_TID.X ;  /* 0x0000000000007919 */ /* 0x000e2e0000002100 */
[----:B------:R-:W1:Y:S01]  /*0020*/  LDC R2, c[0x0][0x380] ;  /* 0x0000e000ff027b82 */ /* 0x000e620000000800 */
[----:B------:R-:W2:Y:S01]  /*0030*/  LDCU.64 UR4, c[0x0][0x358] ;  /* 0x00006b00ff0477ac */ /* 0x000ea20008000a00 */
[----:B------:R-:W-:Y:S01]  /*0040*/  IMAD.MOV.U32 R9, RZ, RZ, -0x75bd8fc ;  /* 0xf8a42704ff097424 */ /* 0x000fe200078e00ff */
[----:B------:R-:W-:Y:S01]  /*0050*/  BSSY.RECONVERGENT B0, `(.L_x_0) ;  /* 0x00000e1000007945 */ /* 0x000fe20003800200 */
[----:B------:R-:W-:-:S04]  /*0060*/  IMAD.MOV.U32 R10, RZ, RZ, -0x23270784 ;  /* 0xdcd8f87cff0a7424 */ /* 0x000fc800078e00ff */
[----:B------:R-:W0:Y:S08]  /*0070*/  S2UR UR6, SR_CTAID.X ;  /* 0x00000000000679c3 */ /* 0x000e300000002500 */
[----:B------:R-:W0:Y:S08]  /*0080*/  LDC R3, c[0x0][0x360] ;  /* 0x0000d800ff037b82 */ /* 0x000e300000000800 */
[----:B------:R-:W3:Y:S01]  /*0090*/  LDC.64 R6, c[0x0][0x388] ;  /* 0x0000e200ff067b82 */ /* 0x000ee20000000a00 */
[----:B-1----:R-:W-:-:S05]  /*00a0*/  LOP3.LUT R2, R2, 0xaad26b49, RZ, 0x3c, !PT ;  /* 0xaad26b4902027812 */ /* 0x002fca00078e3cff */
[----:B------:R-:W-:-:S04]  /*00b0*/  IMAD R2, R2, 0x4182bed5, RZ ;  /* 0x4182bed502027824 */ /* 0x000fc800078e02ff */
[C---:B------:R-:W-:Y:S01]  /*00c0*/  VIADD R4, R2.reuse, 0xd9f6dc18 ;  /* 0xd9f6dc1802047836 */ /* 0x040fe20000000000 */
[C---:B------:R-:W-:Y:S01]  /*00d0*/  LOP3.LUT R8, R2.reuse, 0x159a55e5, RZ, 0x3c, !PT ;  /* 0x159a55e502087812 */ /* 0x040fe200078e3cff */
[C---:B------:R-:W-:Y:S02]  /*00e0*/  VIADD R5, R2.reuse, 0x75bcd15 ;  /* 0x075bcd1502057836 */ /* 0x040fe40000000000 */
[----:B------:R-:W-:Y:S02]  /*00f0*/  VIADD R11, R2, 0x583f19 ;  /* 0x00583f19020b7836 */ /* 0x000fe40000000000 */
[----:B0-----:R-:W-:-:S05]  /*0100*/  IMAD R0, R3, UR6, R0 ;  /* 0x0000000603007c24 */ /* 0x001fca000f8e0200 */
[C---:B------:R-:W-:Y:S01]  /*0110*/  ISETP.NE.AND P0, PT, R0.reuse, RZ, PT ;  /* 0x000000ff0000720c */ /* 0x040fe20003f05270 */
[----:B---3--:R-:W-:-:S05]  /*0120*/  IMAD.WIDE.U32 R6, R0, 0x30, R6 ;  /* 0x0000003000067825 */ /* 0x008fca00078e0006 */
[----:B--2---:R0:W-:Y:S04]  /*0130*/  STG.E.64 desc[UR4][R6.64], R4 ;  /* 0x0000000406007986 */ /* 0x0041e8000c101b04 */
[----:B------:R0:W-:Y:S04]  /*0140*/  STG.E.64 desc[UR4][R6.64+0x8], R8 ;  /* 0x0000080806007986 */ /* 0x0001e8000c101b04 */
[----:B------:R0:W-:Y:S01]  /*0150*/  STG.E.64 desc[UR4][R6.64+0x10], R10 ;  /* 0x0000100a06007986 */ /* 0x0001e2000c101b04 */
[----:B------:R-:W-:Y:S05]  /*0160*/  @!P0 BRA `(.L_x_1) ;  /* 0x0000000c003c8947 */ /* 0x000fea0003800000 */
[----:B------:R-:W-:-:S07]  /*0170*/  CS2R R12, SRZ ;  /* 0x00000000000c7805 */ /* 0x000fce000001ff00 */
.L_x_7:
[----:B-1----:R-:W-:Y:S01]  /*0180*/  LOP3.LUT R2, R0, 0x3, RZ, 0xc0, !PT ;  /* 0x0000000300027812 */ /* 0x002fe200078ec0ff */
[----:B------:R-:W-:Y:S03]  /*0190*/  BSSY.RECONVERGENT B1, `(.L_x_2) ;  /* 0x00000c6000017945 */ /* 0x000fe60003800200 */
[----:B------:R-:W-:-:S04]  /*01a0*/  ISETP.NE.U32.AND P0, PT, R2, RZ, PT ;  /* 0x000000ff0200720c */ /* 0x000fc80003f05070 */
[----:B------:R-:W-:-:S13]  /*01b0*/  ISETP.NE.AND.EX P0, PT, RZ, RZ, PT, P0 ;  /* 0x000000ffff00720c */ /* 0x000fda0003f05300 */
[----:B------:R-:W-:Y:S05]  /*01c0*/  @!P0 BRA `(.L_x_3) ;  /* 0x0000000c00088947 */ /* 0x000fea0003800000 */
[----:B0-----:R-:W0:Y:S01]  /*01d0*/  LDC.64 R8, c[0x4][RZ] ;  /* 0x01000000ff087b82 */ /* 0x001e220000000a00 */
[----:B------:R-:W-:Y:S02]  /*01e0*/  IMAD.MOV.U32 R14, RZ, RZ, RZ ;  /* 0x000000ffff0e7224 */ /* 0x000fe400078e00ff */
[----:B0-----:R-:W-:-:S07]  /*01f0*/  IMAD.WIDE.U32 R8, R12, 0xc80, R8 ;  /* 0x00000c800c087825 */ /* 0x001fce00078e0008 */
.L_x_6:
[----:B-1----:R-:W-:Y:S01]  /*0200*/  IMAD.MOV.U32 R15, RZ, RZ, RZ ;  /* 0x000000ffff0f7224 */ /* 0x002fe200078e00ff */
[----:B------:R-:W-:Y:S01]  /*0210*/  CS2R R2, SRZ ;  /* 0x0000000000027805 */ /* 0x000fe2000001ff00 */
[----:B------:R-:W-:Y:S01]  /*0220*/  IMAD.MOV.U32 R17, RZ, RZ, RZ ;  /* 0x000000ffff117224 */ /* 0x000fe200078e00ff */
[----:B------:R-:W-:-:S07]  /*0230*/  CS2R R4, SRZ ;  /* 0x0000000000047805 */ /* 0x000fce000001ff00 */
.L_x_5:
[----:B------:R-:W-:-:S05]  /*0240*/  IMAD.WIDE.U32 R10, R17, 0x4, R6 ;  /* 0x00000004110a7825 */ /* 0x000fca00078e0006 */
[----:B------:R0:W5:Y:S01]  /*0250*/  LDG.E R16, desc[UR4][R10.64+0x4] ;  /* 0x000004040a107981 */ /* 0x000162000c1e1900 */
[----:B------:R-:W-:-:S07]  /*0260*/  IMAD.MOV.U32 R19, RZ, RZ, RZ ;  /* 0x000000ffff137224 */ /* 0x000fce00078e00ff */
.L_x_4:
[----:B-----5:R-:W-:Y:S01]  /*0270*/  SHF.R.U32.HI R24, RZ, R19, R16 ;  /* 0x00000013ff187219 */ /* 0x020fe20000011610 */
[----:B0-----:R-:W-:-:S03]  /*0280*/  IMAD.SHL.U32 R10, R17, 0x20, RZ ;  /* 0x00000020110a7824 */ /* 0x001fc600078e00ff */
[----:B------:R-:W-:Y:S01]  /*0290*/  LOP3.LUT R11, R24, 0x1, RZ, 0xc0, !PT ;  /* 0x00000001180b7812 */ /* 0x000fe200078ec0ff */
[----:B------:R-:W-:-:S03]  /*02a0*/  IMAD.IADD R10, R10, 0x1, R19 ;  /* 0x000000010a0a7824 */ /* 0x000fc600078e0213 */
[----:B------:R-:W-:Y:S01]  /*02b0*/  ISETP.NE.U32.AND P0, PT, R11, 0x1, PT ;  /* 0x000000010b00780c */ /* 0x000fe20003f05070 */
[----:B------:R-:W-:-:S03]  /*02c0*/  IMAD R11, R10, 0x5, RZ ;  /* 0x000000050a0b7824 */ /* 0x000fc600078e02ff */
[----:B------:R-:W-:Y:S01]  /*02d0*/  R2P PR, R24, 0x7e ;  /* 0x0000007e18007804 */ /* 0x000fe20000000000 */
[----:B------:R-:W-:-:S08]  /*02e0*/  IMAD.WIDE.U32 R10, R11, 0x4, R8 ;  /* 0x000000040b0a7825 */ /* 0x000fd000078e0008 */
[----:B------:R-:W2:Y:S04]  /*02f0*/  @!P0 LDG.E R18, desc[UR4][R10.64] ;  /* 0x000000040a128981 */ /* 0x000ea8000c1e1900 */
[----:B------:R-:W3:Y:S04]  /*0300*/  @!P0 LDG.E R20, desc[UR4][R10.64+0x10] ;  /* 0x000010040a148981 */ /* 0x000ee8000c1e1900 */
[----:B------:R-:W4:Y:S04]  /*0310*/  @P1 LDG.E R22, desc[UR4][R10.64+0x14] ;  /* 0x000014040a161981 */ /* 0x000f28000c1e1900 */
[----:B------:R-:W4:Y:S04]  /*0320*/  @P2 LDG.E R26, desc[UR4][R10.64+0x28] ;  /* 0x000028040a1a2981 */ /* 0x000f28000c1e1900 */
[----:B------:R-:W4:Y:S04]  /*0330*/  @!P0 LDG.E R21, desc[UR4][R10.64+0x4] ;  /* 0x000004040a158981 */ /* 0x000f28000c1e1900 */
[----:B------:R-:W4:Y:S04]  /*0340*/  @!P0 LDG.E R23, desc[UR4][R10.64+0xc] ;  /* 0x00000c040a178981 */ /* 0x000f28000c1e1900 */
[----:B------:R-:W4:Y:S04]  /*0350*/  @P1 LDG.E R25, desc[UR4][R10.64+0x18] ;  /* 0x000018040a191981 */ /* 0x000f28000c1e1900 */
[----:B------:R-:W4:Y:S04]  /*0360*/  @P3 LDG.E R28, desc[UR4][R10.64+0x3c] ;  /* 0x00003c040a1c3981 */ /* 0x000f28000c1e1900 */
[----:B------:R-:W4:Y:S01]  /*0370*/  @P6 LDG.E R27, desc[UR4][R10.64+0x7c] ;  /* 0x00007c040a1b6981 */ /* 0x000f22000c1e1900 */
[----:B--2---:R-:W-:-:S03]  /*0380*/  @!P0 LOP3.LUT R15, R15, R18, RZ, 0x3c, !PT ;  /* 0x000000120f0f8212 */ /* 0x004fc600078e3cff */
[----:B------:R-:W2:Y:S01]  /*0390*/  @!P0 LDG.E R18, desc[UR4][R10.64+0x8] ;  /* 0x000008040a128981 */ /* 0x000ea2000c1e1900 */
[----:B---3--:R-:W-:-:S03]  /*03a0*/  @!P0 LOP3.LUT R3, R3, R20, RZ, 0x3c, !PT ;  /* 0x0000001403038212 */ /* 0x008fc600078e3cff */
[----:B------:R-:W3:Y:S01]  /*03b0*/  @P1 LDG.E R20, desc[UR4][R10.64+0x24] ;  /* 0x000024040a141981 */ /* 0x000ee2000c1e1900 */
[----:B----4-:R-:W-:-:S03]  /*03c0*/  @P1 LOP3.LUT R15, R15, R22, RZ, 0x3c, !PT ;  /* 0x000000160f0f1212 */ /* 0x010fc600078e3cff */
[----:B------:R-:W4:Y:S01]  /*03d0*/  @P2 LDG.E R22, desc[UR4][R10.64+0x38] ;  /* 0x000038040a162981 */ /* 0x000f22000c1e1900 */
[----:B------:R-:W-:-:S03]  /*03e0*/  @P2 LOP3.LUT R15, R15, R26, RZ, 0x3c, !PT ;  /* 0x0000001a0f0f2212 */ /* 0x000fc600078e3cff */
[----:B------:R-:W4:Y:S01]  /*03f0*/  @P4 LDG.E R26, desc[UR4][R10.64+0x50] ;  /* 0x000050040a1a4981 */ /* 0x000f22000c1e1900 */
[----:B------:R-:W-:-:S03]  /*0400*/  @!P0 LOP3.LUT R4, R4, R21, RZ, 0x3c, !PT ;  /* 0x0000001504048212 */ /* 0x000fc600078e3cff */
[----:B------:R-:W4:Y:S01]  /*0410*/  @P1 LDG.E R21, desc[UR4][R10.64+0x20] ;  /* 0x000020040a151981 */ /* 0x000f22000c1e1900 */
[----:B------:R-:W-:-:S03]  /*0420*/  @!P0 LOP3.LUT R2, R2, R23, RZ, 0x3c, !PT ;  /* 0x0000001702028212 */ /* 0x000fc600078e3cff */
[----:B------:R-:W4:Y:S01]  /*0430*/  @P2 LDG.E R23, desc[UR4][R10.64+0x2c] ;  /* 0x00002c040a172981 */ /* 0x000f22000c1e1900 */
[----:B------:R-:W-:-:S03]  /*0440*/  @P1 LOP3.LUT R4, R4, R25, RZ, 0x3c, !PT ;  /* 0x0000001904041212 */ /* 0x000fc600078e3cff */
[----:B------:R-:W4:Y:S01]  /*0450*/  @P2 LDG.E R25, desc[UR4][R10.64+0x34] ;  /* 0x000034040a192981 */ /* 0x000f22000c1e1900 */
[----:B--2---:R-:W-:-:S03]  /*0460*/  @!P0 LOP3.LUT R5, R5, R18, RZ, 0x3c, !PT ;  /* 0x0000001205058212 */ /* 0x004fc600078e3cff */
[----:B------:R-:W2:Y:S01]  /*0470*/  @P1 LDG.E R18, desc[UR4][R10.64+0x1c] ;  /* 0x00001c040a121981 */ /* 0x000ea2000c1e1900 */
[----:B---3--:R-:W-:-:S03]  /*0480*/  @P1 LOP3.LUT R3, R3, R20, RZ, 0x3c, !PT ;  /* 0x0000001403031212 */ /* 0x008fc600078e3cff */
[----:B------:R-:W3:Y:S01]  /*0490*/  @P2 LDG.E R20, desc[UR4][R10.64+0x30] ;  /* 0x000030040a142981 */ /* 0x000ee2000c1e1900 */
[----:B----4-:R-:W-:-:S03]  /*04a0*/  @P2 LOP3.LUT R3, R3, R22, RZ, 0x3c, !PT ;  /* 0x0000001603032212 */ /* 0x010fc600078e3cff */
[----:B------:R-:W4:Y:S01]  /*04b0*/  @P3 LDG.E R22, desc[UR4][R10.64+0x4c] ;  /* 0x00004c040a163981 */ /* 0x000f22000c1e1900 */
[----:B------:R-:W-:-:S04]  /*04c0*/  @P3 LOP3.LUT R15, R15, R28, RZ, 0x3c, !PT ;  /* 0x0000001c0f0f3212 */ /* 0x000fc800078e3cff */
[----:B------:R-:W-:Y:S02]  /*04d0*/  @P4 LOP3.LUT R15, R15, R26, RZ, 0x3c, !PT ;  /* 0x0000001a0f0f4212 */ /* 0x000fe400078e3cff */
[----:B------:R-:W-:Y:S01]  /*04e0*/  @P1 LOP3.LUT R2, R2, R21, RZ, 0x3c, !PT ;  /* 0x0000001502021212 */ /* 0x000fe200078e3cff */
[----:B------:R-:W4:Y:S04]  /*04f0*/  @P5 LDG.E R26, desc[UR4][R10.64+0x64] ;  /* 0x000064040a1a5981 */ /* 0x000f28000c1e1900 */
[----:B------:R-:W4:Y:S01]  /*0500*/  @P3 LDG.E R21, desc[UR4][R10.64+0x40] ;  /* 0x000040040a153981 */ /* 0x000f22000c1e1900 */
[----:B------:R-:W-:Y:S02]  /*0510*/  @P2 LOP3.LUT R4, R4, R23, RZ, 0x3c, !PT ;  /* 0x0000001704042212 */ /* 0x000fe400078e3cff */
[----:B------:R-:W-:Y:S01]  /*0520*/  @P2 LOP3.LUT R2, R2, R25, RZ, 0x3c, !PT ;  /* 0x0000001902022212 */ /* 0x000fe200078e3cff */
[----:B------:R-:W4:Y:S04]  /*0530*/  @P3 LDG.E R23, desc[UR4][R10.64+0x48] ;  /* 0x000048040a173981 */ /* 0x000f28000c1e1900 */
[----:B------:R-:W4:Y:S01]  /*0540*/  @P4 LDG.E R25, desc[UR4][R10.64+0x54] ;  /* 0x000054040a194981 */ /* 0x000f22000c1e1900 */
[----:B--2---:R-:W-:-:S03]  /*0550*/  @P1 LOP3.LUT R5, R5, R18, RZ, 0x3c, !PT ;  /* 0x0000001205051212 */ /* 0x004fc600078e3cff */
[----:B------:R-:W2:Y:S01]  /*0560*/  @P3 LDG.E R18, desc[UR4][R10.64+0x44] ;  /* 0x000044040a123981 */ /* 0x000ea2000c1e1900 */
[----:B---3--:R-:W-:-:S03]  /*0570*/  @P2 LOP3.LUT R5, R5, R20, RZ, 0x3c, !PT ;  /* 0x0000001405052212 */ /* 0x008fc600078e3cff */
[----:B------:R-:W3:Y:S01]  /*0580*/  @P4 LDG.E R20, desc[UR4][R10.64+0x58] ;  /* 0x000058040a144981 */ /* 0x000ee2000c1e1900 */
[----:B----4-:R-:W-:-:S03]  /*0590*/  @P3 LOP3.LUT R3, R3, R22, RZ, 0x3c, !PT ;  /* 0x0000001603033212 */ /* 0x010fc600078e3cff */
[----:B------:R-:W4:Y:S01]  /*05a0*/  @P4 LDG.E R22, desc[UR4][R10.64+0x60] ;  /* 0x000060040a164981 */ /* 0x000f22000c1e1900 */
[----:B------:R-:W-:Y:S02]  /*05b0*/  LOP3.LUT P0, RZ, R24, 0x80, RZ, 0xc0, !PT ;  /* 0x0000008018ff7812 */ /* 0x000fe4000780c0ff */
[----:B------:R-:W-:Y:S02]  /*05c0*/  @P5 LOP3.LUT R15, R15, R26, RZ, 0x3c, !PT ;  /* 0x0000001a0f0f5212 */ /* 0x000fe400078e3cff */
[----:B------:R-:W4:Y:S01]  /*05d0*/  @P6 LDG.E R26, desc[UR4][R10.64+0x78] ;  /* 0x000078040a1a6981 */ /* 0x000f22000c1e1900 */
[----:B------:R-:W-:-:S03]  /*05e0*/  @P3 LOP3.LUT R4, R4, R21, RZ, 0x3c, !PT ;  /* 0x0000001504043212 */ /* 0x000fc600078e3cff */
[----:B------:R-:W4:Y:S01]  /*05f0*/  @P4 LDG.E R21, desc[UR4][R10.64+0x5c] ;  /* 0x00005c040a154981 */ /* 0x000f22000c1e1900 */
[----:B------:R-:W-:-:S03]  /*0600*/  @P3 LOP3.LUT R2, R2, R23, RZ, 0x3c, !PT ;  /* 0x0000001702023212 */ /* 0x000fc600078e3cff */
[----:B------:R-:W4:Y:S01]  /*0610*/  @P5 LDG.E R23, desc[UR4][R10.64+0x68] ;  /* 0x000068040a175981 */ /* 0x000f22000c1e1900 */
[----:B------:R-:W-:-:S03]  /*0620*/  @P4 LOP3.LUT R4, R4, R25, RZ, 0x3c, !PT ;  /* 0x0000001904044212 */ /* 0x000fc600078e3cff */
[----:B------:R-:W4:Y:S01]  /*0630*/  @P5 LDG.E R25, desc[UR4][R10.64+0x70] ;  /* 0x000070040a195981 */ /* 0x000f22000c1e1900 */
[----:B--2---:R-:W-:-:S03]  /*0640*/  @P3 LOP3.LUT R5, R5, R18, RZ, 0x3c, !PT ;  /* 0x0000001205053212 */ /* 0x004fc600078e3cff */
[----:B------:R-:W2:Y:S01]  /*0650*/  @P5 LDG.E R18, desc[UR4][R10.64+0x6c] ;  /* 0x00006c040a125981 */ /* 0x000ea2000c1e1900 */
[----:B---3--:R-:W-:-:S03]  /*0660*/  @P4 LOP3.LUT R5, R5, R20, RZ, 0x3c, !PT ;  /* 0x0000001405054212 */ /* 0x008fc600078e3cff */
[----:B------:R-:W3:Y:S01]  /*0670*/  @P5 LDG.E R20, desc[UR4][R10.64+0x74] ;  /* 0x000074040a145981 */ /* 0x000ee2000c1e1900 */
[----:B----4-:R-:W-:-:S03]  /*0680*/  @P4 LOP3.LUT R3, R3, R22, RZ, 0x3c, !PT ;  /* 0x0000001603034212 */ /* 0x010fc600078e3cff */
[----:B------:R-:W4:Y:S01]  /*0690*/  @P0 LDG.E R22, desc[UR4][R10.64+0x8c] ;  /* 0x00008c040a160981 */ /* 0x000f22000c1e1900 */
[----:B------:R-:W-:-:S03]  /*06a0*/  @P6 LOP3.LUT R15, R15, R26, RZ, 0x3c, !PT ;  /* 0x0000001a0f0f6212 */ /* 0x000fc600078e3cff */
        /* <DEDUP_REMOVED lines=13> */
[----:B------:R-:W-:Y:S02]  /*0780*/  @P6 LOP3.LUT R4, R4, R27, RZ, 0x3c, !PT ;  /* 0x0000001b04046212 */ /* 0x000fe400078e3cff */
[----:B------:R-:W-:Y:S02]  /*0790*/  @P6 LOP3.LUT R2, R2, R21, RZ, 0x3c, !PT ;  /* 0x0000001502026212 */ /* 0x000fe400078e3cff */
[----:B------:R-:W-:Y:S02]  /*07a0*/  @P0 LOP3.LUT R4, R4, R23, RZ, 0x3c, !PT ;  /* 0x0000001704040212 */ /* 0x000fe400078e3cff */
[----:B------:R-:W-:Y:S02]  /*07b0*/  @P0 LOP3.LUT R2, R2, R25, RZ, 0x3c, !PT ;  /* 0x0000001902020212 */ /* 0x000fe400078e3cff */
[----:B--2---:R-:W-:Y:S02]  /*07c0*/  @P6 LOP3.LUT R5, R5, R18, RZ, 0x3c, !PT ;  /* 0x0000001205056212 */ /* 0x004fe400078e3cff */
[----:B---3--:R-:W-:-:S02]  /*07d0*/  @P6 LOP3.LUT R3, R3, R20, RZ, 0x3c, !PT ;  /* 0x0000001403036212 */ /* 0x008fc400078e3cff */
[----:B----4-:R-:W-:Y:S02]  /*07e0*/  @P0 LOP3.LUT R5, R5, R22, RZ, 0x3c, !PT ;  /* 0x0000001605050212 */ /* 0x010fe400078e3cff */
[----:B------:R-:W-:Y:S02]  /*07f0*/  @P0 LOP3.LUT R3, R3, R26, RZ, 0x3c, !PT ;  /* 0x0000001a03030212 */ /* 0x000fe400078e3cff */
[----:B------:R-:W-:-:S13]  /*0800*/  R2P PR, R24.B1, 0x7f ;  /* 0x0000007f18007804 */ /* 0x000fda0000001000 */
[----:B------:R-:W2:Y:S04]  /*0810*/  @P0 LDG.E R18, desc[UR4][R10.64+0xa0] ;  /* 0x0000a0040a120981 */ /* 0x000ea8000c1e1900 */
[----:B------:R-:W3:Y:S04]  /*0820*/  @P1 LDG.E R22, desc[UR4][R10.64+0xb4] ;  /* 0x0000b4040a161981 */ /* 0x000ee8000c1e1900 */
[----:B------:R-:W4:Y:S04]  /*0830*/  @P2 LDG.E R26, desc[UR4][R10.64+0xc8] ;  /* 0x0000c8040a1a2981 */ /* 0x000f28000c1e1900 */
[----:B------:R-:W4:Y:S04]  /*0840*/  @P3 LDG.E R28, desc[UR4][R10.64+0xdc] ;  /* 0x0000dc040a1c3981 */ /* 0x000f28000c1e1900 */
[----:B------:R-:W4:Y:S04]  /*0850*/  @P0 LDG.E R23, desc[UR4][R10.64+0xa4] ;  /* 0x0000a4040a170981 */ /* 0x000f28000c1e1900 */
[----:B------:R-:W4:Y:S04]  /*0860*/  @P0 LDG.E R20, desc[UR4][R10.64+0xa8] ;  /* 0x0000a8040a140981 */ /* 0x000f28000c1e1900 */
[----:B------:R-:W4:Y:S04]  /*0870*/  @P4 LDG.E R25, desc[UR4][R10.64+0xf0] ;  /* 0x0000f0040a194981 */ /* 0x000f28000c1e1900 */
        /* <DEDUP_REMOVED lines=21> */
[----:B------:R-:W-:Y:S02]  /*09d0*/  LOP3.LUT P0, RZ, R24, 0x8000, RZ, 0xc0, !PT ;  /* 0x0000800018ff7812 */ /* 0x000fe4000780c0ff */
[----:B----4-:R-:W-:Y:S01]  /*09e0*/  @P5 LOP3.LUT R15, R15, R26, RZ, 0x3c, !PT ;  /* 0x0000001a0f0f5212 */ /* 0x010fe200078e3cff */
[----:B------:R-:W4:Y:S04]  /*09f0*/  @P3 LDG.E R24, desc[UR4][R10.64+0xe4] ;  /* 0x0000e4040a183981 */ /* 0x000f28000c1e1900 */
[----:B------:R-:W2:Y:S01]  /*0a00*/  @P6 LDG.E R26, desc[UR4][R10.64+0x118] ;  /* 0x000118040a1a6981 */ /* 0x000ea2000c1e1900 */
        /* <DEDUP_REMOVED lines=8> */
[----:B---3--:R-:W-:-:S03]  /*0a90*/  @P2 LOP3.LUT R3, R3, R22, RZ, 0x3c, !PT ;  /* 0x0000001603032212 */ /* 0x008fc600078e3cff */
[----:B------:R-:W3:Y:S01]  /*0aa0*/  @P4 LDG.E R22, desc[UR4][R10.64+0x100] ;  /* 0x000100040a164981 */ /* 0x000ee2000c1e1900 */
[----:B--2---:R-:W-:-:S03]  /*0ab0*/  @P6 LOP3.LUT R15, R15, R26, RZ, 0x3c, !PT ;  /* 0x0000001a0f0f6212 */ /* 0x004fc600078e3cff */
[----:B------:R-:W2:Y:S01]  /*0ac0*/  @P0 LDG.E R26, desc[UR4][R10.64+0x12c] ;  /* 0x00012c040a1a0981 */ /* 0x000ea2000c1e1900 */
[----:B----4-:R-:W-:-:S03]  /*0ad0*/  @P2 LOP3.LUT R2, R2, R23, RZ, 0x3c, !PT ;  /* 0x0000001702022212 */ /* 0x010fc600078e3cff */
[----:B------:R-:W4:Y:S01]  /*0ae0*/  @P4 LDG.E R23, desc[UR4][R10.64+0xfc] ;  /* 0x0000fc040a174981 */ /* 0x000f22000c1e1900 */
[----:B------:R-:W-:-:S03]  /*0af0*/  @P2 LOP3.LUT R5, R5, R20, RZ, 0x3c, !PT ;  /* 0x0000001405052212 */ /* 0x000fc600078e3cff */
[----:B------:R-:W4:Y:S01]  /*0b00*/  @P4 LDG.E R20, desc[UR4][R10.64+0xf8] ;  /* 0x0000f8040a144981 */ /* 0x000f22000c1e1900 */
[----:B------:R-:W-:Y:S02]  /*0b10*/  @P3 LOP3.LUT R2, R2, R27, RZ, 0x3c, !PT ;  /* 0x0000001b02023212 */ /* 0x000fe400078e3cff */
[----:B------:R-:W-:Y:S01]  /*0b20*/  @P3 LOP3.LUT R4, R4, R25, RZ, 0x3c, !PT ;  /* 0x0000001904043212 */ /* 0x000fe200078e3cff */
[----:B------:R-:W4:Y:S01]  /*0b30*/  @P5 LDG.E R27, desc[UR4][R10.64+0x110] ;  /* 0x000110040a1b5981 */ /* 0x000f22000c1e1900 */
[----:B------:R-:W-:-:S03]  /*0b40*/  @P3 LOP3.LUT R5, R5, R24, RZ, 0x3c, !PT ;  /* 0x0000001805053212 */ /* 0x000fc600078e3cff */
[----:B------:R-:W4:Y:S04]  /*0b50*/  @P5 LDG.E R25, desc[UR4][R10.64+0x108] ;  /* 0x000108040a195981 */ /* 0x000f28000c1e1900 */
        /* <DEDUP_REMOVED lines=19> */
[----:B------:R-:W-:-:S05]  /*0c90*/  VIADD R19, R19, 0x10 ;  /* 0x0000001013137836 */ /* 0x000fca0000000000 */
[----:B------:R-:W-:Y:S02]  /*0ca0*/  ISETP.NE.AND P1, PT, R19, 0x20, PT ;  /* 0x000000201300780c */ /* 0x000fe40003f25270 */
[----:B------:R-:W-:Y:S02]  /*0cb0*/  @P5 LOP3.LUT R3, R3, R18, RZ, 0x3c, !PT ;  /* 0x0000001203035212 */ /* 0x000fe400078e3cff */
[----:B------:R-:W-:Y:S02]  /*0cc0*/  @P6 LOP3.LUT R4, R4, R21, RZ, 0x3c, !PT ;  /* 0x0000001504046212 */ /* 0x000fe400078e3cff */
[----:B---3--:R-:W-:-:S04]  /*0cd0*/  @P6 LOP3.LUT R3, R3, R22, RZ, 0x3c, !PT ;  /* 0x0000001603036212 */ /* 0x008fc800078e3cff */
[----:B--2---:R-:W-:Y:S02]  /*0ce0*/  @P0 LOP3.LUT R3, R3, R26, RZ, 0x3c, !PT ;  /* 0x0000001a03030212 */ /* 0x004fe400078e3cff */
[----:B----4-:R-:W-:Y:S02]  /*0cf0*/  @P6 LOP3.LUT R2, R2, R23, RZ, 0x3c, !PT ;  /* 0x0000001702026212 */ /* 0x010fe400078e3cff */
[----:B------:R-:W-:Y:S02]  /*0d00*/  @P6 LOP3.LUT R5, R5, R20, RZ, 0x3c, !PT ;  /* 0x0000001405056212 */ /* 0x000fe400078e3cff */
[----:B------:R-:W-:Y:S02]  /*0d10*/  @P0 LOP3.LUT R2, R2, R27, RZ, 0x3c, !PT ;  /* 0x0000001b02020212 */ /* 0x000fe400078e3cff */
[----:B------:R-:W-:Y:S02]  /*0d20*/  @P0 LOP3.LUT R4, R4, R25, RZ, 0x3c, !PT ;  /* 0x0000001904040212 */ /* 0x000fe400078e3cff */
[----:B------:R-:W-:Y:S01]  /*0d30*/  @P0 LOP3.LUT R5, R5, R24, RZ, 0x3c, !PT ;  /* 0x0000001805050212 */ /* 0x000fe200078e3cff */
[----:B------:R-:W-:Y:S06]  /*0d40*/  @P1 BRA `(.L_x_4) ;  /* 0xfffffff400481947 */ /* 0x000fec000383ffff */
[----:B------:R-:W-:-:S05]  /*0d50*/  VIADD R17, R17, 0x1 ;  /* 0x0000000111117836 */ /* 0x000fca0000000000 */
[----:B------:R-:W-:-:S13]  /*0d60*/  ISETP.NE.AND P0, PT, R17, 0x5, PT ;  /* 0x000000051100780c */ /* 0x000fda0003f05270 */
[----:B------:R-:W-:Y:S05]  /*0d70*/  @P0 BRA `(.L_x_5) ;  /* 0xfffffff400300947 */ /* 0x000fea000383ffff */
[----:B------:R1:W-:Y:S01]  /*0d80*/  STG.E.64 desc[UR4][R6.64+0x8], R4 ;  /* 0x0000080406007986 */ /* 0x0003e2000c101b04 */
[----:B------:R-:W-:Y:S01]  /*0d90*/  VIADD R14, R14, 0x1 ;  /* 0x000000010e0e7836 */ /* 0x000fe20000000000 */
[----:B------:R-:W-:Y:S02]  /*0da0*/  LOP3.LUT R11, R0, 0x3, RZ, 0xc0, !PT ;  /* 0x00000003000b7812 */ /* 0x000fe400078ec0ff */
[----:B------:R1:W-:Y:S02]  /*0db0*/  STG.E.64 desc[UR4][R6.64+0x10], R2 ;  /* 0x0000100206007986 */ /* 0x0003e4000c101b04 */
[----:B------:R-:W-:Y:S02]  /*0dc0*/  ISETP.GE.U32.AND P0, PT, R14, R11, PT ;  /* 0x0000000b0e00720c */ /* 0x000fe40003f06070 */
[----:B------:R1:W-:Y:S11]  /*0dd0*/  STG.E desc[UR4][R6.64+0x4], R15 ;  /* 0x0000040f06007986 */ /* 0x0003f6000c101904 */
[----:B------:R-:W-:Y:S05]  /*0de0*/  @!P0 BRA `(.L_x_6) ;  /* 0xfffffff400048947 */ /* 0x000fea000383ffff */
.L_x_3:
[----:B------:R-:W-:Y:S05]  /*0df0*/  BSYNC.RECONVERGENT B1 ;  /* 0x0000000000017941 */ /* 0x000fea0003800200 */
.L_x_2:
[----:B------:R-:W-:Y:S01]  /*0e00*/  ISETP.GT.U32.AND P0, PT, R0, 0x3, PT ;  /* 0x000000030000780c */ /* 0x000fe20003f04070 */
[----:B------:R-:W-:Y:S01]  /*0e10*/  VIADD R12, R12, 0x1 ;  /* 0x000000010c0c7836 */ /* 0x000fe20000000000 */
[--C-:B------:R-:W-:Y:S02]  /*0e20*/  SHF.R.U64 R0, R0, 0x2, R13.reuse ;  /* 0x0000000200007819 */ /* 0x100fe4000000120d */
[----:B------:R-:W-:Y:S02]  /*0e30*/  ISETP.GT.U32.AND.EX P0, PT, R13, RZ, PT, P0 ;  /* 0x000000ff0d00720c */ /* 0x000fe40003f04100 */
[----:B------:R-:W-:-:S11]  /*0e40*/  SHF.R.U32.HI R13, RZ, 0x2, R13 ;  /* 0x00000002ff0d7819 */ /* 0x000fd6000001160d */
[----:B------:R-:W-:Y:S05]  /*0e50*/  @P0 BRA `(.L_x_7) ;  /* 0xfffffff000c80947 */ /* 0x000fea000383ffff */
.L_x_1:
[----:B------:R-:W-:Y:S05]  /*0e60*/  BSYNC.RECONVERGENT B0 ;  /* 0x0000000000007941 */ /* 0x000fea0003800200 */
.L_x_0:
[----:B------:R-:W-:Y:S04]  /*0e70*/  STG.E.64 desc[UR4][R6.64+0x18], RZ ;  /* 0x000018ff06007986 */ /* 0x000fe8000c101b04 */
[----:B------:R-:W-:Y:S04]  /*0e80*/  STG.E desc[UR4][R6.64+0x20], RZ ;  /* 0x000020ff06007986 */ /* 0x000fe8000c101904 */
[----:B------:R-:W-:Y:S01]  /*0e90*/  STG.E.64 desc[UR4][R6.64+0x28], RZ ;  /* 0x000028ff06007986 */ /* 0x000fe2000c101b04 */
[----:B------:R-:W-:Y:S05]  /*0ea0*/  EXIT ;  /* 0x000000000000794d */ /* 0x000fea0003800000 */
.L_x_8:
[----:B------:R-:W-:-:S00]  /*0eb0*/  BRA `(.L_x_8) ;  /* 0xfffffffc00fc7947 */ /* 0x000fc0000383ffff */
[----:B------:R-:W-:-:S00]  /*0ec0*/  NOP ;  /* 0x0000000000007918 */ /* 0x000fc00000000000 */
        /* <DEDUP_REMOVED lines=11> */
.L_x_254:


//--------------------- .text._Z3psoP17curandStateXORWOWPdS1_ --------------------------
	.section	.text._Z3psoP17curandStateXORWOWPdS1_,"ax",@progbits
	.align	128
        .global         _Z3psoP17curandStateXORWOWPdS1_
        .type           _Z3psoP17curandStateXORWOWPdS1_,@function
        .size           _Z3psoP17curandStateXORWOWPdS1_,(.L_x_253 - _Z3psoP17curandStateXORWOWPdS1_)
        .other          _Z3psoP17curandStateXORWOWPdS1_,@"STO_CUDA_ENTRY STV_DEFAULT"
_Z3psoP17curandStateXORWOWPdS1_:
.text._Z3psoP17curandStateXORWOWPdS1_:
[----:B------:R-:W-:Y:S01]  /*0000*/  LDC R1, c[0x0][0x37c] ;  /* 0x0000df00ff017b82 */ /* 0x000fe20000000800 */
[----:B------:R-:W0:Y:S07]  /*0010*/  S2R R7, SR_TID.X ;  /* 0x0000000000077919 */ /* 0x000e2e0000002100 */
[----:B------:R-:W0:Y:S01]  /*0020*/  S2UR UR4, SR_CTAID.X ;  /* 0x00000000000479c3 */ /* 0x000e220000002500 */
[----:B------:R-:W1:Y:S07]  /*0030*/  LDCU.64 UR6, c[0x0][0x358] ;  /* 0x00006b00ff0677ac */ /* 0x000e6e0008000a00 */
[----:B------:R-:W0:Y:S08]  /*0040*/  LDC R0, c[0x0][0x360] ;  /* 0x0000d800ff007b82 */ /* 0x000e300000000800 */
[----:B------:R-:W2:Y:S01]  /*0050*/  LDC.64 R4, c[0x0][0x380] ;  /* 0x0000e000ff047b82 */ /* 0x000ea20000000a00 */
[----:B0-----:R-:W-:-:S04]  /*0060*/  IMAD R149, R0, UR4, R7 ;  /* 0x0000000400957c24 */ /* 0x001fc8000f8e0207 */
[----:B--2---:R-:W-:-:S05]  /*0070*/  IMAD.WIDE.U32 R4, R149, 0x30, R4 ;  /* 0x0000003095047825 */ /* 0x004fca00078e0004 */
[----:B-1----:R-:W2:Y:S04]  /*0080*/  LDG.E.64 R2, desc[UR6][R4.64] ;  /* 0x0000000604027981 */ /* 0x002ea8000c1e1b00 */
[----:B------:R-:W3:Y:S04]  /*0090*/  LDG.E.64 R8, desc[UR6][R4.64+0x10] ;  /* 0x0000100604087981 */ /* 0x000ee8000c1e1b00 */
[----:B------:R-:W4:Y:S01]  /*00a0*/  LDG.E.64 R10, desc[UR6][R4.64+0x8] ;  /* 0x00000806040a7981 */ /* 0x000f22000c1e1b00 */
[----:B------:R-:W-:Y:S02]  /*00b0*/  HFMA2 R51, -RZ, RZ, 2.205078125, 0 ;  /* 0x40690000ff337431 */ /* 0x000fe400000001ff */
[----:B------:R-:W-:Y:S01]  /*00c0*/  IMAD.MOV.U32 R50, RZ, RZ, 0x0 ;  /* 0x00000000ff327424 */ /* 0x000fe200078e00ff */
[----:B------:R-:W-:Y:S01]  /*00d0*/  ISETP.NE.AND P0, PT, R7, RZ, PT ;  /* 0x000000ff0700720c */ /* 0x000fe20003f05270 */
[----:B------:R-:W-:Y:S01]  /*00e0*/  IMAD.MOV.U32 R20, RZ, RZ, 0x1 ;  /* 0x00000001ff147424 */ /* 0x000fe200078e00ff */
[----:B------:R-:W-:Y:S01]  /*00f0*/  BSSY.RECONVERGENT B0, `(.L_x_9) ;  /* 0x0000158000007945 */ /* 0x000fe20003800200 */
[----:B------:R-:W-:-:S02]  /*0100*/  IMAD.MOV.U32 R84, RZ, RZ, -0x7ed0d561 ;  /* 0x812f2a9fff547424 */ /* 0x000fc400078e00ff */
[----:B------:R-:W-:-:S08]  /*0110*/  IMAD.MOV.U32 R85, RZ, RZ, 0x7fe00000 ;  /* 0x7fe00000ff557424 */ /* 0x000fd000078e00ff */
[----:B------:R-:W-:Y:S02]  /*0120*/  @!P0 MOV R34, 0x812f2a9f ;  /* 0x812f2a9f00228802 */ /* 0x000fe40000000f00 */
[----:B--2---:R-:W-:Y:S01]  /*0130*/  SHF.R.U32.HI R0, RZ, 0x2, R3 ;  /* 0x00000002ff007819 */ /* 0x004fe20000011603 */
[----:B------:R-:W-:-:S03]  /*0140*/  VIADD R44, R2, 0x7f32b3 ;  /* 0x007f32b3022c7836 */ /* 0x000fc60000000000 */
[----:B------:R-:W-:Y:S01]  /*0150*/  LOP3.LUT R0, R0, R3, RZ, 0x3c, !PT ;  /* 0x0000000300007212 */ /* 0x000fe200078e3cff */
[----:B---3--:R-:W-:Y:S01]  /*0160*/  IMAD.SHL.U32 R3, R9, 0x10, RZ ;  /* 0x0000001009037824 */ /* 0x008fe200078e00ff */
[----:B----4-:R-:W-:-:S03]  /*0170*/  SHF.R.U32.HI R13, RZ, 0x2, R10 ;  /* 0x00000002ff0d7819 */ /* 0x010fc6000001160a */
[----:B------:R-:W-:Y:S01]  /*0180*/  IMAD.SHL.U32 R6, R0, 0x2, RZ ;  /* 0x0000000200067824 */ /* 0x000fe200078e00ff */
[----:B------:R-:W-:-:S04]  /*0190*/  LOP3.LUT R13, R13, R10, RZ, 0x3c, !PT ;  /* 0x0000000a0d0d7212 */ /* 0x000fc800078e3cff */
[----:B------:R-:W-:Y:S02]  /*01a0*/  LOP3.LUT R6, R0, R6, R3, 0x96, !PT ;  /* 0x0000000600067212 */ /* 0x000fe400078e9603 */
[----:B------:R-:W-:Y:S02]  /*01b0*/  SHF.R.U32.HI R10, RZ, 0x2, R11 ;  /* 0x00000002ff0a7819 */ /* 0x000fe4000001160b */
[----:B------:R-:W-:Y:S01]  /*01c0*/  LOP3.LUT R3, R6, R9, RZ, 0x3c, !PT ;  /* 0x0000000906037212 */ /* 0x000fe200078e3cff */
[----:B------:R-:W-:Y:S01]  /*01d0*/  IMAD.SHL.U32 R6, R13, 0x2, RZ ;  /* 0x000000020d067824 */ /* 0x000fe200078e00ff */
[----:B------:R-:W-:-:S03]  /*01e0*/  LOP3.LUT R10, R10, R11, RZ, 0x3c, !PT ;  /* 0x0000000b0a0a7212 */ /* 0x000fc600078e3cff */
[----:B------:R-:W-:-:S05]  /*01f0*/  IMAD.SHL.U32 R0, R3, 0x10, RZ ;  /* 0x0000001003007824 */ /* 0x000fca00078e00ff */
[----:B------:R-:W-:Y:S02]  /*0200*/  LOP3.LUT R0, R13, R6, R0, 0x96, !PT ;  /* 0x000000060d007212 */ /* 0x000fe400078e9600 */
[----:B------:R-:W-:Y:S02]  /*0210*/  SHF.R.U32.HI R13, RZ, 0x2, R8 ;  /* 0x00000002ff0d7819 */ /* 0x000fe40000011608 */
[----:B------:R-:W-:Y:S02]  /*0220*/  LOP3.LUT R23, R0, R3, RZ, 0x3c, !PT ;  /* 0x0000000300177212 */ /* 0x000fe400078e3cff */
[----:B------:R-:W-:Y:S02]  /*0230*/  SHF.L.U32 R0, R10, 0x1, RZ ;  /* 0x000000010a007819 */ /* 0x000fe400000006ff */
[----:B------:R-:W-:Y:S01]  /*0240*/  LOP3.LUT R13, R13, R8, RZ, 0x3c, !PT ;  /* 0x000000080d0d7212 */ /* 0x000fe200078e3cff */
[----:B------:R-:W-:Y:S01]  /*0250*/  IMAD.SHL.U32 R11, R23, 0x10, RZ ;  /* 0x00000010170b7824 */ /* 0x000fe200078e00ff */
[----:B------:R-:W-:-:S03]  /*0260*/  SHF.R.U32.HI R8, RZ, 0x2, R9 ;  /* 0x00000002ff087819 */ /* 0x000fc60000011609 */
[----:B------:R-:W-:Y:S01]  /*0270*/  IMAD.SHL.U32 R6, R13, 0x2, RZ ;  /* 0x000000020d067824 */ /* 0x000fe200078e00ff */
[----:B------:R-:W-:Y:S02]  /*0280*/  LOP3.LUT R0, R10, R0, R11, 0x96, !PT ;  /* 0x000000000a007212 */ /* 0x000fe400078e960b */
[----:B------:R-:W-:Y:S02]  /*0290*/  LOP3.LUT R8, R8, R9, RZ, 0x3c, !PT ;  /* 0x0000000908087212 */ /* 0x000fe400078e3cff */
[----:B------:R-:W-:-:S05]  /*02a0*/  LOP3.LUT R11, R0, R23, RZ, 0x3c, !PT ;  /* 0x00000017000b7212 */ /* 0x000fca00078e3cff */
[----:B------:R-:W-:-:S05]  /*02b0*/  IMAD.SHL.U32 R0, R11, 0x10, RZ ;  /* 0x000000100b007824 */ /* 0x000fca00078e00ff */
[----:B------:R-:W-:Y:S02]  /*02c0*/  LOP3.LUT R0, R13, R6, R0, 0x96, !PT ;  /* 0x000000060d007212 */ /* 0x000fe400078e9600 */
[--C-:B------:R-:W-:Y:S02]  /*02d0*/  SHF.R.U32.HI R6, RZ, 0x2, R3.reuse ;  /* 0x00000002ff067819 */ /* 0x100fe40000011603 */
[----:B------:R-:W-:Y:S01]  /*02e0*/  LOP3.LUT R25, R0, R11, RZ, 0x3c, !PT ;  /* 0x0000000b00197212 */ /* 0x000fe200078e3cff */
[----:B------:R-:W-:Y:S01]  /*02f0*/  IMAD.SHL.U32 R0, R8, 0x2, RZ ;  /* 0x0000000208007824 */ /* 0x000fe200078e00ff */
[----:B------:R-:W-:Y:S02]  /*0300*/  LOP3.LUT R6, R6, R3, RZ, 0x3c, !PT ;  /* 0x0000000306067212 */ /* 0x000fe400078e3cff */
[----:B------:R-:W-:Y:S02]  /*0310*/  SHF.L.U32 R9, R25, 0x4, RZ ;  /* 0x0000000419097819 */ /* 0x000fe400000006ff */
[----:B------:R-:W-:-:S02]  /*0320*/  IADD3 R3, PT, PT, R2, 0x587c5, R3 ;  /* 0x000587c502037810 */ /* 0x000fc40007ffe003 */
[----:B------:R-:W-:Y:S02]  /*0330*/  LOP3.LUT R0, R8, R0, R9, 0x96, !PT ;  /* 0x0000000008007212 */ /* 0x000fe400078e9609 */
[--C-:B------:R-:W-:Y:S02]  /*0340*/  SHF.R.U32.HI R8, RZ, 0x2, R23.reuse ;  /* 0x00000002ff087819 */ /* 0x100fe40000011617 */
[----:B------:R-:W-:Y:S01]  /*0350*/  LOP3.LUT R9, R0, R25, RZ, 0x3c, !PT ;  /* 0x0000001900097212 */ /* 0x000fe200078e3cff */
[----:B------:R-:W-:Y:S01]  /*0360*/  IMAD.SHL.U32 R0, R6, 0x2, RZ ;  /* 0x0000000206007824 */ /* 0x000fe200078e00ff */
[----:B------:R-:W-:Y:S02]  /*0370*/  LOP3.LUT R8, R8, R23, RZ, 0x3c, !PT ;  /* 0x0000001708087212 */ /* 0x000fe400078e3cff */
[----:B------:R-:W-:Y:S01]  /*0380*/  I2FP.F32.U32 R3, R3 ;  /* 0x0000000300037245 */ /* 0x000fe20000201000 */
[----:B------:R-:W-:Y:S01]  /*0390*/  IMAD.SHL.U32 R13, R9, 0x10, RZ ;  /* 0x00000010090d7824 */ /* 0x000fe200078e00ff */
[----:B------:R-:W-:-:S04]  /*03a0*/  IADD3 R23, PT, PT, R2, 0xb0f8a, R23 ;  /* 0x000b0f8a02177810 */ /* 0x000fc80007ffe017 */
[----:B------:R-:W-:Y:S02]  /*03b0*/  LOP3.LUT R0, R6, R0, R13, 0x96, !PT ;  /* 0x0000000006007212 */ /* 0x000fe400078e960d */
[--C-:B------:R-:W-:Y:S02]  /*03c0*/  SHF.R.U32.HI R6, RZ, 0x2, R11.reuse ;  /* 0x00000002ff067819 */ /* 0x100fe4000001160b */
[----:B------:R-:W-:Y:S01]  /*03d0*/  LOP3.LUT R29, R0, R9, RZ, 0x3c, !PT ;  /* 0x00000009001d7212 */ /* 0x000fe200078e3cff */
[----:B------:R-:W-:Y:S01]  /*03e0*/  IMAD.SHL.U32 R0, R8, 0x2, RZ ;  /* 0x0000000208007824 */ /* 0x000fe200078e00ff */
[----:B------:R-:W-:Y:S02]  /*03f0*/  LOP3.LUT R6, R6, R11, RZ, 0x3c, !PT ;  /* 0x0000000b06067212 */ /* 0x000fe400078e3cff */
[----:B------:R-:W-:Y:S01]  /*0400*/  IADD3 R11, PT, PT, R2, 0x10974f, R11 ;  /* 0x0010974f020b7810 */ /* 0x000fe20007ffe00b */
[----:B------:R-:W-:Y:S01]  /*0410*/  IMAD.SHL.U32 R13, R29, 0x10, RZ ;  /* 0x000000101d0d7824 */ /* 0x000fe200078e00ff */
[----:B------:R-:W-:-:S02]  /*0420*/  I2FP.F32.U32 R23, R23 ;  /* 0x0000001700177245 */ /* 0x000fc40000201000 */
[----:B------:R-:W-:Y:S02]  /*0430*/  I2FP.F32.U32 R11, R11 ;  /* 0x0000000b000b7245 */ /* 0x000fe40000201000 */
[----:B------:R-:W-:Y:S02]  /*0440*/  LOP3.LUT R0, R8, R0, R13, 0x96, !PT ;  /* 0x0000000008007212 */ /* 0x000fe400078e960d */
[--C-:B------:R-:W-:Y:S02]  /*0450*/  SHF.R.U32.HI R8, RZ, 0x2, R25.reuse ;  /* 0x00000002ff087819 */ /* 0x100fe40000011619 */
[----:B------:R-:W-:Y:S02]  /*0460*/  LOP3.LUT R17, R0, R29, RZ, 0x3c, !PT ;  /* 0x0000001d00117212 */ /* 0x000fe400078e3cff */
[----:B------:R-:W-:Y:S02]  /*0470*/  SHF.L.U32 R0, R6, 0x1, RZ ;  /* 0x0000000106007819 */ /* 0x000fe400000006ff */
[----:B------:R-:W-:Y:S01]  /*0480*/  LOP3.LUT R8, R8, R25, RZ, 0x3c, !PT ;  /* 0x0000001908087212 */ /* 0x000fe200078e3cff */
        /* <DEDUP_REMOVED lines=12> */
[----:B------:R-:W-:Y:S02]  /*0550*/  SHF.R.U32.HI R8, RZ, 0x2, R29 ;  /* 0x00000002ff087819 */ /* 0x000fe4000001161d */
[----:B------:R-:W-:Y:S01]  /*0560*/  LOP3.LUT R21, R0, R27, RZ, 0x3c, !PT ;  /* 0x0000001b00157212 */ /* 0x000fe200078e3cff */
[----:B------:R-:W-:Y:S01]  /*0570*/  IMAD.SHL.U32 R0, R6, 0x2, RZ ;  /* 0x0000000206007824 */ /* 0x000fe200078e00ff */
[----:B------:R-:W-:Y:S02]  /*0580*/  LOP3.LUT R8, R8, R29, RZ, 0x3c, !PT ;  /* 0x0000001d08087212 */ /* 0x000fe400078e3cff */
[----:B------:R-:W-:-:S02]  /*0590*/  SHF.L.U32 R13, R21, 0x4, RZ ;  /* 0x00000004150d7819 */ /* 0x000fc400000006ff */
[----:B------:R-:W-:Y:S02]  /*05a0*/  IADD3 R29, PT, PT, R2, 0x212e9e, R29 ;  /* 0x00212e9e021d7810 */ /* 0x000fe40007ffe01d */
        /* <DEDUP_REMOVED lines=14> */
[----:B------:R-:W-:Y:S01]  /*0690*/  SHF.R.U32.HI R10, RZ, 0x2, R33 ;  /* 0x00000002ff0a7819 */ /* 0x000fe20000011621 */
[----:B------:R-:W-:Y:S01]  /*06a0*/  IMAD.SHL.U32 R13, R33, 0x10, RZ ;  /* 0x00000010210d7824 */ /* 0x000fe200078e00ff */
[----:B------:R-:W-:-:S02]  /*06b0*/  IADD3 R27, PT, PT, R2, 0x2c3e28, R27 ;  /* 0x002c3e28021b7810 */ /* 0x000fc40007ffe01b */
[-C--:B------:R-:W-:Y:S02]  /*06c0*/  LOP3.LUT R10, R10, R33.reuse, RZ, 0x3c, !PT ;  /* 0x000000210a0a7212 */ /* 0x080fe400078e3cff */
[----:B------:R-:W-:Y:S02]  /*06d0*/  LOP3.LUT R0, R6, R0, R13, 0x96, !PT ;  /* 0x0000000006007212 */ /* 0x000fe400078e960d */
[--C-:B------:R-:W-:Y:S02]  /*06e0*/  SHF.R.U32.HI R6, RZ, 0x2, R21.reuse ;  /* 0x00000002ff067819 */ /* 0x100fe40000011615 */
[----:B------:R-:W-:Y:S02]  /*06f0*/  LOP3.LUT R19, R0, R33, RZ, 0x3c, !PT ;  /* 0x0000002100137212 */ /* 0x000fe400078e3cff */
[----:B------:R-:W-:Y:S02]  /*0700*/  SHF.L.U32 R0, R8, 0x1, RZ ;  /* 0x0000000108007819 */ /* 0x000fe400000006ff */
[----:B------:R-:W-:Y:S01]  /*0710*/  LOP3.LUT R6, R6, R21, RZ, 0x3c, !PT ;  /* 0x0000001506067212 */ /* 0x000fe200078e3cff */
[----:B------:R-:W-:Y:S01]  /*0720*/  IMAD.SHL.U32 R13, R19, 0x10, RZ ;  /* 0x00000010130d7824 */ /* 0x000fe200078e00ff */
[----:B------:R-:W-:-:S02]  /*0730*/  IADD3 R21, PT, PT, R2, 0x31c5ed, R21 ;  /* 0x0031c5ed02157810 */ /* 0x000fc40007ffe015 */
[----:B------:R-:W-:Y:S02]  /*0740*/  IADD3 R33, PT, PT, R2, 0x3cd577, R33 ;  /* 0x003cd57702217810 */ /* 0x000fe40007ffe021 */
[----:B------:R-:W-:Y:S02]  /*0750*/  LOP3.LUT R0, R8, R0, R13, 0x96, !PT ;  /* 0x0000000008007212 */ /* 0x000fe400078e960d */
[----:B------:R-:W-:Y:S02]  /*0760*/  SHF.R.U32.HI R8, RZ, 0x2, R31 ;  /* 0x00000002ff087819 */ /* 0x000fe4000001161f */
[----:B------:R-:W-:Y:S01]  /*0770*/  LOP3.LUT R35, R0, R19, RZ, 0x3c, !PT ;  /* 0x0000001300237212 */ /* 0x000fe200078e3cff */
[----:B------:R-:W-:Y:S01]  /*0780*/  IMAD.SHL.U32 R0, R6, 0x2, RZ ;  /* 0x0000000206007824 */ /* 0x000fe200078e00ff */
[----:B------:R-:W-:Y:S02]  /*0790*/  LOP3.LUT R8, R8, R31, RZ, 0x3c, !PT ;  /* 0x0000001f08087212 */ /* 0x000fe400078e3cff */
[----:B------:R-:W-:Y:S01]  /*07a0*/  I2FP.F32.U32 R21, R21 ;  /* 0x0000001500157245 */ /* 0x000fe20000201000 */
[----:B------:R-:W-:Y:S01]  /*07b0*/  IMAD.SHL.U32 R13, R35, 0x10, RZ ;  /* 0x00000010230d7824 */ /* 0x000fe200078e00ff */
[----:B------:R-:W-:-:S02]  /*07c0*/  I2FP.F32.U32 R33, R33 ;  /* 0x0000002100217245 */ /* 0x000fc40000201000 */
[----:B------:R-:W-:Y:S02]  /*07d0*/  IADD3 R31, PT, PT, R2, 0x374db2, R31 ;  /* 0x00374db2021f7810 */ /* 0x000fe40007ffe01f */
[----:B------:R-:W-:Y:S01]  /*07e0*/  LOP3.LUT R6, R6, R0, R13, 0x96, !PT ;  /* 0x0000000006067212 */ /* 0x000fe200078e960d */
[----:B------:R-:W-:Y:S01]  /*07f0*/  IMAD.MOV.U32 R0, RZ, RZ, 0x2f800000 ;  /* 0x2f800000ff007424 */ /* 0x000fe200078e00ff */
[----:B------:R-:W-:Y:S02]  /*0800*/  I2FP.F32.U32 R27, R27 ;  /* 0x0000001b001b7245 */ /* 0x000fe40000201000 */
[----:B------:R-:W-:Y:S01]  /*0810*/  LOP3.LUT R15, R6, R35, RZ, 0x3c, !PT ;  /* 0x00000023060f7212 */ /* 0x000fe200078e3cff */
[-C--:B------:R-:W-:Y:S01]  /*0820*/  FFMA R11, R11, R0.reuse, 1.1641532182693481445e-10 ;  /* 0x2f0000000b0b7423 */ /* 0x080fe20000000000 */
[C---:B------:R-:W-:Y:S01]  /*0830*/  SHF.L.U32 R6, R8.reuse, 0x1, RZ ;  /* 0x0000000108067819 */ /* 0x040fe200000006ff */
[-C--:B------:R-:W-:Y:S01]  /*0840*/  FFMA R3, R3, R0.reuse, 1.1641532182693481445e-10 ;  /* 0x2f00000003037423 */ /* 0x080fe20000000000 */
[-C--:B------:R-:W-:Y:S01]  /*0850*/  FFMA R60, R9, R0.reuse, 1.1641532182693481445e-10 ;  /* 0x2f000000093c7423 */ /* 0x080fe20000000000 */
[----:B------:R-:W-:Y:S01]  /*0860*/  IMAD.SHL.U32 R13, R15, 0x10, RZ ;  /* 0x000000100f0d7824 */ /* 0x000fe200078e00ff */
[----:B------:R-:W0:Y:S01]  /*0870*/  F2F.F64.F32 R66, R11 ;  /* 0x0000000b00427310 */ /* 0x000e220000201800 */
[-C--:B------:R-:W-:Y:S01]  /*0880*/  FFMA R17, R17, R0.reuse, 1.1641532182693481445e-10 ;  /* 0x2f00000011117423 */ /* 0x080fe20000000000 */
[-C--:B------:R-:W-:Y:S01]  /*0890*/  FFMA R21, R21, R0.reuse, 1.1641532182693481445e-10 ;  /* 0x2f00000015157423 */ /* 0x080fe20000000000 */
[----:B------:R-:W-:Y:S01]  /*08a0*/  FFMA R33, R33, R0, 1.1641532182693481445e-10 ;  /* 0x2f00000021217423 */ /* 0x000fe20000000000 */
[----:B------:R-:W-:Y:S01]  /*08b0*/  LOP3.LUT R6, R8, R6, R13, 0x96, !PT ;  /* 0x0000000608067212 */ /* 0x000fe200078e960d */
[-C--:B------:R-:W-:Y:S01]  /*08c0*/  FFMA R23, R23, R0.reuse, 1.1641532182693481445e-10 ;  /* 0x2f00000017177423 */ /* 0x080fe20000000000 */
[----:B------:R-:W-:Y:S01]  /*08d0*/  SHF.R.U32.HI R8, RZ, 0x2, R19 ;  /* 0x00000002ff087819 */ /* 0x000fe20000011613 */
[----:B------:R-:W-:Y:S01]  /*08e0*/  FFMA R25, R25, R0, 1.1641532182693481445e-10 ;  /* 0x2f00000019197423 */ /* 0x000fe20000000000 */
[----:B------:R-:W-:Y:S01]  /*08f0*/  LOP3.LUT R37, R6, R15, RZ, 0x3c, !PT ;  /* 0x0000000f06257212 */ /* 0x000fe200078e3cff */
[----:B------:R-:W-:Y:S01]  /*0900*/  IMAD.SHL.U32 R6, R10, 0x2, RZ ;  /* 0x000000020a067824 */ /* 0x000fe200078e00ff */
[----:B------:R-:W-:Y:S01]  /*0910*/  LOP3.LUT R8, R8, R19, RZ, 0x3c, !PT ;  /* 0x0000001308087212 */ /* 0x000fe200078e3cff */
[----:B------:R-:W1:Y:S01]  /*0920*/  F2F.F64.F32 R64, R3 ;  /* 0x0000000300407310 */ /* 0x000e620000201800 */
[----:B------:R-:W-:Y:S01]  /*0930*/  I2FP.F32.U32 R31, R31 ;  /* 0x0000001f001f7245 */ /* 0x000fe20000201000 */
[----:B------:R-:W-:-:S02]  /*0940*/  IMAD.SHL.U32 R13, R37, 0x10, RZ ;  /* 0x00000010250d7824 */ /* 0x000fc400078e00ff */
[----:B------:R-:W-:Y:S01]  /*0950*/  FFMA R29, R29, R0, 1.1641532182693481445e-10 ;  /* 0x2f0000001d1d7423 */ /* 0x000fe20000000000 */
[-C--:B0-----:R-:W-:Y:S02]  /*0960*/  DFMA R66, R66, R50.reuse, -100 ;  /* 0xc05900004242742b */ /* 0x081fe40000000032 */
[----:B------:R-:W-:Y:S01]  /*0970*/  LOP3.LUT R6, R10, R6, R13, 0x96, !PT ;  /* 0x000000060a067212 */ /* 0x000fe200078e960d */
[----:B------:R-:W0:Y:S03]  /*0980*/  F2F.F64.F32 R60, R60 ;  /* 0x0000003c003c7310 */ /* 0x000e260000201800 */
[----:B------:R-:W-:Y:S01]  /*0990*/  LOP3.LUT R13, R6, R37, RZ, 0x3c, !PT ;  /* 0x00000025060d7212 */ /* 0x000fe200078e3cff */
[----:B------:R-:W-:Y:S01]  /*09a0*/  IMAD.SHL.U32 R6, R8, 0x2, RZ ;  /* 0x0000000208067824 */ /* 0x000fe200078e00ff */
[----:B-1----:R-:W-:-:S03]  /*09b0*/  DFMA R64, R64, R50, -100 ;  /* 0xc05900004040742b */ /* 0x002fc60000000032 */
[----:B------:R-:W-:Y:S01]  /*09c0*/  IMAD.SHL.U32 R11, R13, 0x10, RZ ;  /* 0x000000100d0b7824 */ /* 0x000fe200078e00ff */
[----:B------:R-:W1:Y:S04]  /*09d0*/  F2F.F64.F32 R62, R17 ;  /* 0x00000011003e7310 */ /* 0x000e680000201800 */
[----:B------:R-:W-:Y:S02]  /*09e0*/  LOP3.LUT R6, R8, R6, R11, 0x96, !PT ;  /* 0x0000000608067212 */ /* 0x000fe400078e960b */
[--C-:B------:R-:W-:Y:S01]  /*09f0*/  SHF.R.U32.HI R8, RZ, 0x2, R35.reuse ;  /* 0x00000002ff087819 */ /* 0x100fe20000011623 */
[----:B0-----:R-:W-:Y:S01]  /*0a00*/  DFMA R60, R60, R50, -100 ;  /* 0xc05900003c3c742b */ /* 0x001fe20000000032 */
[----:B------:R-:W-:Y:S01]  /*0a10*/  LOP3.LUT R3, R6, R13, RZ, 0x3c, !PT ;  /* 0x0000000d06037212 */ /* 0x000fe200078e3cff */
[----:B------:R-:W0:Y:S01]  /*0a20*/  F2F.F64.F32 R56, R21 ;  /* 0x0000001500387310 */ /* 0x000e220000201800 */
[----:B------:R-:W-:Y:S01]  /*0a30*/  LOP3.LUT R10, R8, R35, RZ, 0x3c, !PT ;  /* 0x00000023080a7212 */ /* 0x000fe200078e3cff */
[----:B------:R-:W-:Y:S01]  /*0a40*/  DMUL R8, R66, R66 ;  /* 0x0000004242087228 */ /* 0x000fe20000000000 */
[----:B------:R-:W-:Y:S01]  /*0a50*/  IADD3 R35, PT, PT, R2, 0x47e501, R35 ;  /* 0x0047e50102237810 */ /* 0x000fe20007ffe023 */
[----:B------:R-:W-:Y:S01]  /*0a60*/  IMAD.SHL.U32 R11, R3, 0x10, RZ ;  /* 0x00000010030b7824 */ /* 0x000fe200078e00ff */
[----:B------:R-:W-:Y:S01]  /*0a70*/  SHF.R.U32.HI R14, RZ, 0x2, R3 ;  /* 0x00000002ff0e7819 */ /* 0x000fe20000011603 */
[C---:B------:R-:W-:Y:S01]  /*0a80*/  IMAD.SHL.U32 R6, R10.reuse, 0x2, RZ ;  /* 0x000000020a067824 */ /* 0x040fe200078e00ff */
[----:B-1----:R-:W-:Y:S01]  /*0a90*/  DFMA R62, R62, R50, -100 ;  /* 0xc05900003e3e742b */ /* 0x002fe20000000032 */
[----:B------:R-:W1:Y:S01]  /*0aa0*/  F2F.F64.F32 R58, R33 ;  /* 0x00000021003a7310 */ /* 0x000e620000201800 */
[----:B------:R-:W-:Y:S01]  /*0ab0*/  I2FP.F32.U32 R35, R35 ;  /* 0x0000002300237245 */ /* 0x000fe20000201000 */
[----:B------:R-:W-:Y:S01]  /*0ac0*/  DFMA R8, R64, R64, R8 ;  /* 0x000000404008722b */ /* 0x000fe20000000008 */
[----:B------:R-:W-:-:S02]  /*0ad0*/  LOP3.LUT R6, R10, R6, R11, 0x96, !PT ;  /* 0x000000060a067212 */ /* 0x000fc400078e960b */
[----:B------:R-:W-:Y:S01]  /*0ae0*/  SHF.R.U32.HI R10, RZ, 0x2, R15 ;  /* 0x00000002ff0a7819 */ /* 0x000fe2000001160f */
[----:B------:R-:W-:Y:S01]  /*0af0*/  FFMA R35, R35, R0, 1.1641532182693481445e-10 ;  /* 0x2f00000023237423 */ /* 0x000fe20000000000 */
[----:B------:R-:W-:Y:S01]  /*0b00*/  LOP3.LUT R11, R6, R3, RZ, 0x3c, !PT ;  /* 0x00000003060b7212 */ /* 0x000fe200078e3cff */
[----:B0-----:R-:W-:Y:S01]  /*0b10*/  DFMA R56, R56, R50, -100 ;  /* 0xc05900003838742b */ /* 0x001fe20000000032 */
[----:B------:R-:W-:Y:S01]  /*0b20*/  LOP3.LUT R10, R10, R15, RZ, 0x3c, !PT ;  /* 0x0000000f0a0a7212 */ /* 0x000fe200078e3cff */
[----:B------:R-:W-:Y:S01]  /*0b30*/  DFMA R8, R60, R60, R8 ;  /* 0x0000003c3c08722b */ /* 0x000fe20000000008 */
[----:B------:R-:W-:Y:S01]  /*0b40*/  LOP3.LUT R14, R14, R3, RZ, 0x3c, !PT ;  /* 0x000000030e0e7212 */ /* 0x000fe200078e3cff */
[----:B------:R-:W-:Y:S01]  /*0b50*/  IMAD.SHL.U32 R39, R11, 0x10, RZ ;  /* 0x000000100b277824 */ /* 0x000fe200078e00ff */
[----:B------:R-:W-:Y:S01]  /*0b60*/  SHF.L.U32 R6, R10, 0x1, RZ ;  /* 0x000000010a067819 */ /* 0x000fe200000006ff */
[----:B------:R-:W0:Y:S01]  /*0b70*/  F2F.F64.F32 R52, R35 ;  /* 0x0000002300347310 */ /* 0x000e220000201800 */
[----:B------:R-:W-:Y:S01]  /*0b80*/  IADD3 R3, PT, PT, R2, 0x5e0415, R3 ;  /* 0x005e041502037810 */ /* 0x000fe20007ffe003 */
[----:B-1----:R-:W-:Y:S01]  /*0b90*/  DFMA R58, R58, R50, -100 ;  /* 0xc05900003a3a742b */ /* 0x002fe20000000032 */
[----:B------:R-:W-:-:S02]  /*0ba0*/  LOP3.LUT R6, R10, R6, R39, 0x96, !PT ;  /* 0x000000060a067212 */ /* 0x000fc400078e9627 */
[--C-:B------:R-:W-:Y:S02]  /*0bb0*/  SHF.R.U32.HI R10, RZ, 0x2, R37.reuse ;  /* 0x00000002ff0a7819 */ /* 0x100fe40000011625 */
[----:B------:R-:W-:Y:S01]  /*0bc0*/  LOP3.LUT R45, R6, R11, RZ, 0x3c, !PT ;  /* 0x0000000b062d7212 */ /* 0x000fe200078e3cff */
[----:B------:R-:W-:Y:S01]  /*0bd0*/  F2F.F64.F32 R104, R23 ;  /* 0x0000001700687310 */ /* 0x000fe20000201800 */
[----:B------:R-:W-:Y:S02]  /*0be0*/  LOP3.LUT R10, R10, R37, RZ, 0x3c, !PT ;  /* 0x000000250a0a7212 */ /* 0x000fe400078e3cff */
[----:B------:R-:W-:Y:S01]  /*0bf0*/  IADD3 R37, PT, PT, R2, 0x52f48b, R37 ;  /* 0x0052f48b02257810 */ /* 0x000fe20007ffe025 */
[----:B------:R-:W-:Y:S01]  /*0c00*/  IMAD.SHL.U32 R17, R45, 0x10, RZ ;  /* 0x000000102d117824 */ /* 0x000fe200078e00ff */
[----:B------:R-:W-:Y:S01]  /*0c10*/  I2FP.F32.U32 R3, R3 ;  /* 0x0000000300037245 */ /* 0x000fe20000201000 */
[C---:B------:R-:W-:Y:S01]  /*0c20*/  IMAD.SHL.U32 R6, R10.reuse, 0x2, RZ ;  /* 0x000000020a067824 */ /* 0x040fe200078e00ff */
[----:B------:R-:W-:Y:S01]  /*0c30*/  I2FP.F32.U32 R37, R37 ;  /* 0x0000002500257245 */ /* 0x000fe20000201000 */
[----:B0-----:R-:W-:Y:S01]  /*0c40*/  DFMA R52, R52, R50, -100 ;  /* 0xc05900003434742b */ /* 0x001fe20000000032 */
[----:B------:R-:W-:Y:S01]  /*0c50*/  STG.E.64 desc[UR6][R4.64], R44 ;  /* 0x0000002c04007986 */ /* 0x000fe2000c101b06 */
[----:B------:R-:W-:Y:S01]  /*0c60*/  FFMA R48, R3, R0, 1.1641532182693481445e-10 ;  /* 0x2f00000003307423 */ /* 0x000fe20000000000 */
[----:B------:R-:W-:Y:S01]  /*0c70*/  LOP3.LUT R6, R10, R6, R17, 0x96, !PT ;  /* 0x000000060a067212 */ /* 0x000fe200078e9611 */
[----:B------:R-:W-:Y:S01]  /*0c80*/  DFMA R16, R62, R62, R8 ;  /* 0x0000003e3e10722b */ /* 0x000fe20000000008 */
[----:B------:R-:W-:Y:S01]  /*0c90*/  FFMA R37, R37, R0, 1.1641532182693481445e-10 ;  /* 0x2f00000025257423 */ /* 0x000fe20000000000 */
[----:B------:R-:W-:Y:S01]  /*0ca0*/  SHF.R.U32.HI R8, RZ, 0x2, R13 ;  /* 0x00000002ff087819 */ /* 0x000fe2000001160d */
[----:B------:R-:W0:Y:S01]  /*0cb0*/  S2R R10, SR_CgaCtaId ;  /* 0x00000000000a7919 */ /* 0x000e220000008800 */
[----:B------:R-:W-:Y:S01]  /*0cc0*/  IADD3 R3, PT, PT, R2, 0x69139f, R45 ;  /* 0x0069139f02037810 */ /* 0x000fe20007ffe02d */
[----:B------:R-:W1:Y:S01]  /*0cd0*/  F2F.F64.F32 R54, R37 ;  /* 0x0000002500367310 */ /* 0x000e620000201800 */
[----:B------:R-:W-:-:S02]  /*0ce0*/  LOP3.LUT R9, R8, R13, RZ, 0x3c, !PT ;  /* 0x0000000d08097212 */ /* 0x000fc400078e3cff */
[----:B------:R-:W-:Y:S01]  /*0cf0*/  LOP3.LUT R8, R6, R45, RZ, 0x3c, !PT ;  /* 0x0000002d06087212 */ /* 0x000fe200078e3cff */
[----:B------:R-:W-:Y:S01]  /*0d00*/  DFMA R16, R56, R56, R16 ;  /* 0x000000383810722b */ /* 0x000fe20000000010 */
[----:B------:R-:W-:Y:S01]  /*0d10*/  I2FP.F32.U32 R33, R3 ;  /* 0x0000000300217245 */ /* 0x000fe20000201000 */
[C---:B------:R-:W-:Y:S01]  /*0d20*/  IMAD.SHL.U32 R12, R9.reuse, 0x2, RZ ;  /* 0x00000002090c7824 */ /* 0x040fe200078e00ff */
[----:B------:R-:W-:Y:S01]  /*0d30*/  SHF.L.U32 R6, R8, 0x4, RZ ;  /* 0x0000000408067819 */ /* 0x000fe200000006ff */
[----:B------:R-:W2:Y:S03]  /*0d40*/  F2F.F64.F32 R48, R48 ;  /* 0x0000003000307310 */ /* 0x000ea60000201800 */
[----:B------:R-:W-:Y:S01]  /*0d50*/  LOP3.LUT R9, R9, R12, R6, 0x96, !PT ;  /* 0x0000000c09097212 */ /* 0x000fe200078e9606 */
[----:B------:R-:W-:Y:S01]  /*0d60*/  IMAD.SHL.U32 R6, R14, 0x2, RZ ;  /* 0x000000020e067824 */ /* 0x000fe200078e00ff */
[----:B------:R-:W-:Y:S01]  /*0d70*/  SHF.R.U32.HI R12, RZ, 0x2, R11 ;  /* 0x00000002ff0c7819 */ /* 0x000fe2000001160b */
[----:B------:R-:W-:Y:S01]  /*0d80*/  DFMA R16, R58, R58, R16 ;  /* 0x0000003a3a10722b */ /* 0x000fe20000000010 */
[----:B------:R-:W-:Y:S01]  /*0d90*/  LOP3.LUT R9, R9, R8, RZ, 0x3c, !PT ;  /* 0x0000000809097212 */ /* 0x000fe200078e3cff */
[-C--:B-1----:R-:W-:Y:S01]  /*0da0*/  DFMA R54, R54, R50.reuse, -100 ;  /* 0xc05900003636742b */ /* 0x082fe20000000032 */
[----:B------:R-:W-:Y:S01]  /*0db0*/  LOP3.LUT R12, R12, R11, RZ, 0x3c, !PT ;  /* 0x0000000b0c0c7212 */ /* 0x000fe200078e3cff */
[----:B------:R-:W-:Y:S02]  /*0dc0*/  F2F.F64.F32 R102, R25 ;  /* 0x0000001900667310 */ /* 0x000fe40000201800 */
[----:B------:R-:W-:Y:S01]  /*0dd0*/  IMAD.SHL.U32 R21, R9, 0x10, RZ ;  /* 0x0000001009157824 */ /* 0x000fe200078e00ff */
[----:B------:R-:W-:Y:S01]  /*0de0*/  STG.E.64 desc[UR6][R4.64+0x8], R8 ;  /* 0x0000080804007986 */ /* 0x000fe2000c101b06 */
[----:B--2---:R-:W-:-:S03]  /*0df0*/  DFMA R48, R48, R50, -100 ;  /* 0xc05900003030742b */ /* 0x004fc60000000032 */
[----:B------:R-:W-:Y:S01]  /*0e00*/  LOP3.LUT R6, R14, R6, R21, 0x96, !PT ;  /* 0x000000060e067212 */ /* 0x000fe200078e9615 */
[----:B------:R-:W-:Y:S01]  /*0e10*/  F2F.F64.F32 R100, R29 ;  /* 0x0000001d00647310 */ /* 0x000fe20000201800 */
[----:B------:R-:W-:Y:S02]  /*0e20*/  MOV R21, 0x400 ;  /* 0x0000040000157802 */ /* 0x000fe40000000f00 */
[----:B------:R-:W-:Y:S01]  /*0e30*/  LOP3.LUT R42, R6, R9, RZ, 0x3c, !PT ;  /* 0x00000009062a7212 */ /* 0x000fe200078e3cff */
[----:B------:R-:W-:Y:S01]  /*0e40*/  IMAD.SHL.U32 R6, R12, 0x2, RZ ;  /* 0x000000020c067824 */ /* 0x000fe200078e00ff */
[C---:B------:R-:W-:Y:S01]  /*0e50*/  IADD3 R41, PT, PT, R21.reuse, 0xb10, RZ ;  /* 0x00000b1015297810 */ /* 0x040fe20007ffe0ff */
[C---:B------:R-:W-:Y:S01]  /*0e60*/  VIADD R39, R21.reuse, 0xa10 ;  /* 0x00000a1015277836 */ /* 0x040fe20000000000 */
[----:B0-----:R-:W-:Y:S01]  /*0e70*/  @!P0 LEA R3, R10, R21, 0x18 ;  /* 0x000000150a038211 */ /* 0x001fe200078ec0ff */
[----:B------:R-:W-:Y:S01]  /*0e80*/  IMAD.SHL.U32 R35, R42, 0x10, RZ ;  /* 0x000000102a237824 */ /* 0x000fe200078e00ff */
[----:B------:R-:W-:Y:S01]  /*0e90*/  LEA R14, R10, R41, 0x18 ;  /* 0x000000290a0e7211 */ /* 0x000fe200078ec0ff */
[----:B------:R-:W-:-:S03]  /*0ea0*/  VIADD R37, R21, 0x10 ;  /* 0x0000001015257836 */ /* 0x000fc60000000000 */
[----:B------:R-:W-:Y:S01]  /*0eb0*/  LOP3.LUT R43, R12, R6, R35, 0x96, !PT ;  /* 0x000000060c2b7212 */ /* 0x000fe200078e9623 */
[----:B------:R-:W-:Y:S01]  /*0ec0*/  FFMA R6, R33, R0, 1.1641532182693481445e-10 ;  /* 0x2f00000021067423 */ /* 0x000fe20000000000 */
[----:B------:R-:W-:Y:S01]  /*0ed0*/  DFMA R32, R52, R52, R16 ;  /* 0x000000343420722b */ /* 0x000fe20000000010 */
[----:B------:R-:W-:Y:S01]  /*0ee0*/  @!P0 IMAD.MOV.U32 R35, RZ, RZ, 0x7fe00000 ;  /* 0x7fe00000ff238424 */ /* 0x000fe200078e00ff */
[----:B------:R-:W-:Y:S01]  /*0ef0*/  LOP3.LUT R43, R43, R42, RZ, 0x3c, !PT ;  /* 0x0000002a2b2b7212 */ /* 0x000fe200078e3cff */
[----:B------:R0:W1:Y:S01]  /*0f00*/  F2F.F64.F32 R16, R6 ;  /* 0x0000000600107310 */ /* 0x0000620000201800 */
[----:B------:R-:W-:Y:S02]  /*0f10*/  LEA R12, R10, R37, 0x18 ;  /* 0x000000250a0c7211 */ /* 0x000fe400078ec0ff */
[----:B------:R2:W-:Y:S01]  /*0f20*/  @!P0 STS.64 [R3], R34 ;  /* 0x0000002203008388 */ /* 0x0005e20000000a00 */
[----:B------:R-:W-:Y:S01]  /*0f30*/  IMAD.IADD R18, R43, 0x1, R44 ;  /* 0x000000012b127824 */ /* 0x000fe200078e022c */
[----:B------:R-:W-:Y:S01]  /*0f40*/  DFMA R32, R54, R54, R32 ;  /* 0x000000363620722b */ /* 0x000fe20000000020 */
[----:B------:R-:W-:Y:S01]  /*0f50*/  IADD3 R24, PT, PT, R14, R7, RZ ;  /* 0x000000070e187210 */ /* 0x000fe20007ffe0ff */
[----:B------:R3:W-:Y:S01]  /*0f60*/  STG.E.64 desc[UR6][R4.64+0x10], R42 ;  /* 0x0000102a04007986 */ /* 0x0007e2000c101b06 */
[----:B0-----:R-:W-:-:S05]  /*0f70*/  LEA R6, R10, R39, 0x18 ;  /* 0x000000270a067211 */ /* 0x001fca00078ec0ff */
[----:B------:R-:W-:Y:S02]  /*0f80*/  DFMA R32, R48, R48, R32 ;  /* 0x000000303020722b */ /* 0x000fe40000000020 */
[----:B-1----:R-:W-:Y:S01]  /*0f90*/  DFMA R50, R16, R50, -100 ;  /* 0xc05900001032742b */ /* 0x002fe20000000032 */
[C---:B--2---:R-:W-:Y:S01]  /*0fa0*/  IMAD R3, R7.reuse, 0x50, R12 ;  /* 0x0000005007037824 */ /* 0x044fe200078e020c */
[----:B------:R-:W-:Y:S01]  /*0fb0*/  LOP3.LUT R35, R18, 0x1f, RZ, 0xc0, !PT ;  /* 0x0000001f12237812 */ /* 0x000fe200078ec0ff */
[C---:B------:R-:W-:Y:S01]  /*0fc0*/  IMAD R17, R7.reuse, 0x8, R6 ;  /* 0x0000000807117824 */ /* 0x040fe200078e0206 */
[----:B------:R-:W-:Y:S01]  /*0fd0*/  IADD3 R6, PT, PT, R2, 0x9, R9 ;  /* 0x0000000902067810 */ /* 0x000fe20007ffe009 */
[----:B------:R-:W-:Y:S01]  /*0fe0*/  IMAD R16, R7, 0x20, R14 ;  /* 0x0000002007107824 */ /* 0x000fe200078e020e */
[----:B------:R-:W-:Y:S01]  /*0ff0*/  STS.128 [R3], R64 ;  /* 0x0000004003007388 */ /* 0x000fe20000000c00 */
[----:B---3--:R-:W-:Y:S01]  /*1000*/  FFMA R4, R31, R0, 1.1641532182693481445e-10 ;  /* 0x2f0000001f047423 */ /* 0x008fe20000000000 */
[----:B------:R-:W-:Y:S01]  /*1010*/  DFMA R82, R50, R50, R32 ;  /* 0x000000323252722b */ /* 0x000fe20000000020 */
[----:B------:R-:W-:Y:S01]  /*1020*/  IMAD.IADD R7, R16, 0x1, R7 ;  /* 0x0000000110077824 */ /* 0x000fe200078e0207 */
[----:B------:R-:W-:Y:S01]  /*1030*/  LOP3.LUT R33, R6, 0x1f, RZ, 0xc0, !PT ;  /* 0x0000001f06217812 */ /* 0x000fe200078ec0ff */
[----:B------:R-:W-:Y:S01]  /*1040*/  STS.128 [R3+0x10], R60 ;  /* 0x0000103c03007388 */ /* 0x000fe20000000c00 */
[----:B------:R-:W-:Y:S01]  /*1050*/  IADD3 R6, PT, PT, R2, 0xe, R42 ;  /* 0x0000000e02067810 */ /* 0x000fe20007ffe02a */
[----:B------:R-:W-:-:S02]  /*1060*/  IMAD.IADD R35, R16, 0x1, R35 ;  /* 0x0000000110237824 */ /* 0x000fc400078e0223 */
[----:B------:R-:W-:Y:S01]  /*1070*/  IMAD.IADD R33, R16, 0x1, R33 ;  /* 0x0000000110217824 */ /* 0x000fe200078e0221 */
[----:B------:R-:W-:Y:S01]  /*1080*/  LOP3.LUT R9, R6, 0x1f, RZ, 0xc0, !PT ;  /* 0x0000001f06097812 */ /* 0x000fe200078ec0ff */
[----:B------:R-:W-:Y:S01]  /*1090*/  STS.128 [R3+0x20], R56 ;  /* 0x0000203803007388 */ /* 0x000fe20000000c00 */
[----:B------:R-:W-:-:S03]  /*10a0*/  FFMA R6, R27, R0, 1.1641532182693481445e-10 ;  /* 0x2f0000001b067423 */ /* 0x000fc60000000000 */
[----:B------:R-:W-:Y:S01]  /*10b0*/  STS.128 [R3+0x30], R52 ;  /* 0x0000303403007388 */ /* 0x000fe20000000c00 */
[----:B------:R-:W-:-:S03]  /*10c0*/  IMAD.IADD R9, R16, 0x1, R9 ;  /* 0x0000000110097824 */ /* 0x000fc600078e0209 */
[----:B------:R-:W-:Y:S04]  /*10d0*/  STS.128 [R3+0x40], R48 ;  /* 0x0000403003007388 */ /* 0x000fe80000000c00 */
[----:B------:R-:W-:Y:S04]  /*10e0*/  STS.64 [R17], R82 ;  /* 0x0000005211007388 */ /* 0x000fe80000000a00 */
[----:B------:R-:W-:Y:S04]  /*10f0*/  STS.U8 [R16], RZ ;  /* 0x000000ff10007388 */ /* 0x000fe80000000000 */
[----:B------:R-:W-:Y:S04]  /*1100*/  STS.U8 [R16+0x1], RZ ;  /* 0x000001ff10007388 */ /* 0x000fe80000000000 */
        /* <DEDUP_REMOVED lines=30> */
[----:B------:R0:W-:Y:S04]  /*12f0*/  STS.U8 [R7], R20 ;  /* 0x0000001407007388 */ /* 0x0001e80000000000 */
[----:B------:R-:W-:Y:S04]  /*1300*/  STS.U8 [R33], R20 ;  /* 0x0000001421007388 */ /* 0x000fe80000000000 */
[----:B------:R-:W-:Y:S01]  /*1310*/  STS.U8 [R9], R20 ;  /* 0x0000001409007388 */ /* 0x000fe20000000000 */
[----:B0-----:R-:W0:Y:S03]  /*1320*/  F2F.F64.F32 R6, R6 ;  /* 0x0000000600067310 */ /* 0x001e260000201800 */
[----:B------:R-:W-:Y:S01]  /*1330*/  STS.U8 [R35], R20 ;  /* 0x0000001423007388 */ /* 0x000fe20000000000 */
[----:B------:R-:W-:Y:S06]  /*1340*/  BAR.SYNC.DEFER_BLOCKING 0x0 ;  /* 0x0000000000007b1d */ /* 0x000fec0000010000 */
[----:B------:R-:W1:Y:S04]  /*1350*/  LDS.U8 R26, [R24] ;  /* 0x00000000181a7984 */ /* 0x000e680000000000 */
[----:B------:R-:W2:Y:S04]  /*1360*/  LDS.U8 R5, [R24+0x80] ;  /* 0x0000800018057984 */ /* 0x000ea80000000000 */
[----:B------:R-:W3:Y:S04]  /*1370*/  LDS.U8 R9, [R24+0xa0] ;  /* 0x0000a00018097984 */ /* 0x000ee80000000000 */
[----:B------:R-:W4:Y:S04]  /*1380*/  LDS.U8 R28, [R24+0x20] ;  /* 0x00002000181c7984 */ /* 0x000f280000000000 */
[----:B------:R-:W5:Y:S04]  /*1390*/  LDS.U8 R30, [R24+0x40] ;  /* 0x00004000181e7984 */ /* 0x000f680000000000 */
[----:B------:R-:W0:Y:S04]  /*13a0*/  LDS.U8 R32, [R24+0x60] ;  /* 0x0000600018207984 */ /* 0x000e280000000000 */
[----:B------:R-:W0:Y:S04]  /*13b0*/  LDS.U8 R33, [R24+0xc0] ;  /* 0x0000c00018217984 */ /* 0x000e280000000000 */
[----:B------:R0:W0:Y:S04]  /*13c0*/  LDS.U8 R34, [R24+0xe0] ;  /* 0x0000e00018227984 */ /* 0x0000280000000000 */
[----:B------:R0:W0:Y:S04]  /*13d0*/  LDS.U8 R35, [R24+0x100] ;  /* 0x0001000018237984 */ /* 0x0000280000000000 */
[----:B------:R0:W0:Y:S04]  /*13e0*/  LDS.U8 R36, [R24+0x120] ;  /* 0x0001200018247984 */ /* 0x0000280000000000 */
[----:B------:R0:W0:Y:S01]  /*13f0*/  LDS.U8 R37, [R24+0x140] ;  /* 0x0001400018257984 */ /* 0x0000220000000000 */
[----:B-1----:R-:W-:-:S03]  /*1400*/  ISETP.NE.AND P1, PT, R26, RZ, PT ;  /* 0x000000ff1a00720c */ /* 0x002fc60003f25270 */
[----:B------:R1:W1:Y:S01]  /*1410*/  LDS.U8 R38, [R24+0x160] ;  /* 0x0001600018267984 */ /* 0x0002620000000000 */
[----:B--2---:R-:W-:Y:S02]  /*1420*/  ISETP.NE.AND P5, PT, R5, RZ, PT ;  /* 0x000000ff0500720c */ /* 0x004fe40003fa5270 */
[----:B------:R-:W2:Y:S01]  /*1430*/  F2F.F64.F32 R4, R4 ;  /* 0x0000000400047310 */ /* 0x000ea20000201800 */
[----:B------:R0:W1:Y:S01]  /*1440*/  LDS.U8 R39, [R24+0x180] ;  /* 0x0001800018277984 */ /* 0x0000620000000000 */
[----:B---3--:R-:W-:Y:S02]  /*1450*/  ISETP.NE.AND P6, PT, R9, RZ, PT ;  /* 0x000000ff0900720c */ /* 0x008fe40003fc5270 */
[----:B------:R-:W-:Y:S01]  /*1460*/  MOV R9, 0xffffffff ;  /* 0xffffffff00097802 */ /* 0x000fe20000000f00 */
[----:B------:R3:W1:Y:S01]  /*1470*/  LDS.U8 R40, [R24+0x1a0] ;  /* 0x0001a00018287984 */ /* 0x0006620000000000 */
[----:B----4-:R-:W-:-:S03]  /*1480*/  ISETP.NE.AND P2, PT, R28, RZ, PT ;  /* 0x000000ff1c00720c */ /* 0x010fc60003f45270 */
[----:B------:R3:W4:Y:S01]  /*1490*/  LDS.U8 R41, [R24+0x1c0] ;  /* 0x0001c00018297984 */ /* 0x0007220000000000 */
[----:B-----5:R-:W-:-:S03]  /*14a0*/  ISETP.NE.AND P3, PT, R30, RZ, PT ;  /* 0x000000ff1e00720c */ /* 0x020fc60003f65270 */
[----:B------:R3:W1:Y:S01]  /*14b0*/  LDS.U8 R42, [R24+0x1e0] ;  /* 0x0001e000182a7984 */ /* 0x0006620000000000 */
[----:B0-----:R-:W-:-:S03]  /*14c0*/  ISETP.NE.AND P4, PT, R32, RZ, PT ;  /* 0x000000ff2000720c */ /* 0x001fc60003f85270 */
[----:B------:R3:W0:Y:S01]  /*14d0*/  LDS.U8 R43, [R24+0x200] ;  /* 0x00020000182b7984 */ /* 0x0006220000000000 */
[----:B------:R-:W-:-:S03]  /*14e0*/  ISETP.NE.AND P0, PT, R33, RZ, PT ;  /* 0x000000ff2100720c */ /* 0x000fc60003f05270 */
[----:B------:R3:W0:Y:S04]  /*14f0*/  LDS.U8 R44, [R24+0x220] ;  /* 0x00022000182c7984 */ /* 0x0006280000000000 */
        /* <DEDUP_REMOVED lines=13> */
[----:B------:R3:W0:Y:S01]  /*15d0*/  LDS.U8 R14, [R24+0x3e0] ;  /* 0x0003e000180e7984 */ /* 0x0006220000000000 */
[----:B-12-4-:R-:W-:Y:S05]  /*15e0*/  @!P1 BRA `(.L_x_10) ;  /* 0x0000000000209947 */ /* 0x016fea0003800000 */
[----:B---3--:R-:W-:Y:S01]  /*15f0*/  LEA R24, R10, R21, 0x18 ;  /* 0x000000150a187211 */ /* 0x008fe200078ec0ff */
[----:B------:R-:W-:Y:S01]  /*1600*/  UMOV UR4, 0x812f2a9f ;  /* 0x812f2a9f00047882 */ /* 0x000fe20000000000 */
[----:B------:R-:W-:-:S04]  /*1610*/  UMOV UR5, 0x7fe00000 ;  /* 0x7fe0000000057882 */ /* 0x000fc80000000000 */
[----:B------:R-:W1:Y:S02]  /*1620*/  LDS.64 R24, [R24+0xa10] ;  /* 0x000a100018187984 */ /* 0x000e640000000a00 */
[----:B-1----:R-:W-:-:S14]  /*1630*/  DSETP.GTU.AND P1, PT, R24, UR4, PT ;  /* 0x0000000418007e2a */ /* 0x002fdc000bf2c000 */
[----:B------:R-:W-:Y:S01]  /*1640*/  @!P1 IMAD.MOV.U32 R84, RZ, RZ, R24 ;  /* 0x000000ffff549224 */ /* 0x000fe200078e0018 */
[----:B------:R-:W-:Y:S01]  /*1650*/  @!P1 MOV R9, RZ ;  /* 0x000000ff00099202 */ /* 0x000fe20000000f00 */
[----:B------:R-:W-:-:S07]  /*1660*/  @!P1 IMAD.MOV.U32 R85, RZ, RZ, R25 ;  /* 0x000000ffff559224 */ /* 0x000fce00078e0019 */
.L_x_10:
[----:B------:R-:W-:Y:S05]  /*1670*/  BSYNC.RECONVERGENT B0 ;  /* 0x0000000000007941 */ /* 0x000fea0003800200 */
.L_x_9:
[----:B------:R-:W-:Y:S01]  /*1680*/  BSSY.RECONVERGENT B0, `(.L_x_11) ;  /* 0x0000009000007945 */ /* 0x000fe20003800200 */
[----:B------:R-:W-:-:S03]  /*1690*/  ISETP.NE.AND P1, PT, R34, RZ, PT ;  /* 0x000000ff2200720c */ /* 0x000fc60003f25270 */
[----:B------:R-:W-:Y:S10]  /*16a0*/  @!P2 BRA `(.L_x_12) ;  /* 0x000000000018a947 */ /* 0x000ff40003800000 */
[----:B---3--:R-:W-:-:S06]  /*16b0*/  LEA R24, R10, R21, 0x18 ;  /* 0x000000150a187211 */ /* 0x008fcc00078ec0ff */
[----:B------:R-:W1:Y:S02]  /*16c0*/  LDS.64 R24, [R24+0xa18] ;  /* 0x000a180018187984 */ /* 0x000e640000000a00 */
[----:B-1----:R-:W-:-:S14]  /*16d0*/  DSETP.GTU.AND P2, PT, R24, R84, PT ;  /* 0x000000541800722a */ /* 0x002fdc0003f4c000 */
[----:B------:R-:W-:Y:S02]  /*16e0*/  @!P2 IMAD.MOV.U32 R84, RZ, RZ, R24 ;  /* 0x000000ffff54a224 */ /* 0x000fe400078e0018 */
[----:B------:R-:W-:Y:S02]  /*16f0*/  @!P2 IMAD.MOV.U32 R85, RZ, RZ, R25 ;  /* 0x000000ffff55a224 */ /* 0x000fe400078e0019 */
[----:B------:R-:W-:-:S07]  /*1700*/  @!P2 IMAD.MOV.U32 R9, RZ, RZ, 0x1 ;  /* 0x00000001ff09a424 */ /* 0x000fce00078e00ff */
.L_x_12:
[----:B------:R-:W-:Y:S05]  /*1710*/  BSYNC.RECONVERGENT B0 ;  /* 0x0000000000007941 */ /* 0x000fea0003800200 */
.L_x_11:
[----:B------:R-:W-:Y:S01]  /*1720*/  BSSY.RECONVERGENT B0, `(.L_x_13) ;  /* 0x0000009000007945 */ /* 0x000fe20003800200 */
[----:B------:R-:W-:-:S03]  /*1730*/  ISETP.NE.AND P2, PT, R35, RZ, PT ;  /* 0x000000ff2300720c */ /* 0x000fc60003f45270 */
[----:B------:R-:W-:Y:S10]  /*1740*/  @!P3 BRA `(.L_x_14) ;  /* 0x000000000018b947 */ /* 0x000ff40003800000 */
[----:B---3--:R-:W-:-:S06]  /*1750*/  LEA R24, R10, R21, 0x18 ;  /* 0x000000150a187211 */ /* 0x008fcc00078ec0ff */
[----:B------:R-:W1:Y:S02]  /*1760*/  LDS.64 R24, [R24+0xa20] ;  /* 0x000a200018187984 */ /* 0x000e640000000a00 */
[----:B-1----:R-:W-:-:S14]  /*1770*/  DSETP.GTU.AND P3, PT, R24, R84, PT ;  /* 0x000000541800722a */ /* 0x002fdc0003f6c000 */
[----:B------:R-:W-:Y:S01]  /*1780*/  @!P3 IMAD.MOV.U32 R84, RZ, RZ, R24 ;  /* 0x000000ffff54b224 */ /* 0x000fe200078e0018 */
[----:B------:R-:W-:Y:S01]  /*1790*/  @!P3 MOV R85, R25 ;  /* 0x000000190055b202 */ /* 0x000fe20000000f00 */
[----:B------:R-:W-:-:S07]  /*17a0*/  @!P3 IMAD.MOV.U32 R9, RZ, RZ, 0x2 ;  /* 0x00000002ff09b424 */ /* 0x000fce00078e00ff */
.L_x_14:
[----:B------:R-:W-:Y:S05]  /*17b0*/  BSYNC.RECONVERGENT B0 ;  /* 0x0000000000007941 */ /* 0x000fea0003800200 */
.L_x_13:
        /* <DEDUP_REMOVED lines=9> */
.L_x_16:
[----:B------:R-:W-:Y:S05]  /*1850*/  BSYNC.RECONVERGENT B0 ;  /* 0x0000000000007941 */ /* 0x000fea0003800200 */
.L_x_15:
[----:B------:R-:W-:Y:S01]  /*1860*/  BSSY.RECONVERGENT B0, `(.L_x_17) ;  /* 0x0000009000007945 */ /* 0x000fe20003800200 */
[----:B------:R-:W-:-:S03]  /*1870*/  ISETP.NE.AND P4, PT, R37, RZ, PT ;  /* 0x000000ff2500720c */ /* 0x000fc60003f85270 */
[----:B------:R-:W-:Y:S10]  /*1880*/  @!P5 BRA `(.L_x_18) ;  /* 0x000000000018d947 */ /* 0x000ff40003800000 */
[----:B---3--:R-:W-:-:S06]  /*1890*/  LEA R24, R10, R21, 0x18 ;  /* 0x000000150a187211 */ /* 0x008fcc00078ec0ff */
[----:B------:R-:W1:Y:S02]  /*18a0*/  LDS.64 R24, [R24+0xa30] ;  /* 0x000a300018187984 */ /* 0x000e640000000a00 */
[----:B-1----:R-:W-:-:S14]  /*18b0*/  DSETP.GTU.AND P5, PT, R24, R84, PT ;  /* 0x000000541800722a */ /* 0x002fdc0003fac000 */
[----:B------:R-:W-:Y:S01]  /*18c0*/  @!P5 MOV R84, R24 ;  /* 0x000000180054d202 */ /* 0x000fe20000000f00 */
[----:B------:R-:W-:Y:S02]  /*18d0*/  @!P5 IMAD.MOV.U32 R85, RZ, RZ, R25 ;  /* 0x000000ffff55d224 */ /* 0x000fe400078e0019 */
[----:B------:R-:W-:-:S07]  /*18e0*/  @!P5 IMAD.MOV.U32 R9, RZ, RZ, 0x4 ;  /* 0x00000004ff09d424 */ /* 0x000fce00078e00ff */
.L_x_18:
[----:B------:R-:W-:Y:S05]  /*18f0*/  BSYNC.RECONVERGENT B0 ;  /* 0x0000000000007941 */ /* 0x000fea0003800200 */
.L_x_17:
[----:B------:R-:W-:Y:S01]  /*1900*/  BSSY.RECONVERGENT B0, `(.L_x_19) ;  /* 0x0000009000007945 */ /* 0x000fe20003800200 */
[----:B------:R-:W-:-:S03]  /*1910*/  ISETP.NE.AND P5, PT, R38, RZ, PT ;  /* 0x000000ff2600720c */ /* 0x000fc60003fa5270 */
[----:B------:R-:W-:Y:S10]  /*1920*/  @!P6 BRA `(.L_x_20) ;  /* 0x000000000018e947 */ /* 0x000ff40003800000 */
[----:B---3--:R-:W-:-:S06]  /*1930*/  LEA R24, R10, R21, 0x18 ;  /* 0x000000150a187211 */ /* 0x008fcc00078ec0ff */
[----:B------:R-:W1:Y:S02]  /*1940*/  LDS.64 R24, [R24+0xa38] ;  /* 0x000a380018187984 */ /* 0x000e640000000a00 */
[----:B-1----:R-:W-:-:S14]  /*1950*/  DSETP.GTU.AND P6, PT, R24, R84, PT ;  /* 0x000000541800722a */ /* 0x002fdc0003fcc000 */
[----:B------:R-:W-:Y:S01]  /*1960*/  @!P6 IMAD.MOV.U32 R84, RZ, RZ, R24 ;  /* 0x000000ffff54e224 */ /* 0x000fe200078e0018 */
[----:B------:R-:W-:Y:S01]  /*1970*/  @!P6 MOV R9, 0x5 ;  /* 0x000000050009e802 */ /* 0x000fe20000000f00 */
[----:B------:R-:W-:-:S07]  /*1980*/  @!P6 IMAD.MOV.U32 R85, RZ, RZ, R25 ;  /* 0x000000ffff55e224 */ /* 0x000fce00078e0019 */
.L_x_20:
[----:B------:R-:W-:Y:S05]  /*1990*/  BSYNC.RECONVERGENT B0 ;  /* 0x0000000000007941 */ /* 0x000fea0003800200 */
.L_x_19:
        /* <DEDUP_REMOVED lines=9> */
.L_x_22:
[----:B------:R-:W-:Y:S05]  /*1a30*/  BSYNC.RECONVERGENT B0 ;  /* 0x0000000000007941 */ /* 0x000fea0003800200 */
.L_x_21:
        /* <DEDUP_REMOVED lines=9> */
.L_x_24:
[----:B------:R-:W-:Y:S05]  /*1ad0*/  BSYNC.RECONVERGENT B0 ;  /* 0x0000000000007941 */ /* 0x000fea0003800200 */
.L_x_23:
        /* <DEDUP_REMOVED lines=9> */
.L_x_26:
[----:B------:R-:W-:Y:S05]  /*1b70*/  BSYNC.RECONVERGENT B0 ;  /* 0x0000000000007941 */ /* 0x000fea0003800200 */
.L_x_25:
        /* <DEDUP_REMOVED lines=9> */
.L_x_28:
[----:B------:R-:W-:Y:S05]  /*1c10*/  BSYNC.RECONVERGENT B0 ;  /* 0x0000000000007941 */ /* 0x000fea0003800200 */
.L_x_27:
[----:B------:R-:W-:Y:S01]  /*1c20*/  BSSY.RECONVERGENT B0, `(.L_x_29) ;  /* 0x0000009000007945 */ /* 0x000fe20003800200 */
[----:B0-----:R-:W-:-:S03]  /*1c30*/  ISETP.NE.AND P3, PT, R43, RZ, PT ;  /* 0x000000ff2b00720c */ /* 0x001fc60003f65270 */
[----:B------:R-:W-:Y:S10]  /*1c40*/  @!P4 BRA `(.L_x_30) ;  /* 0x000000000018c947 */ /* 0x000ff40003800000 */
[----:B---3--:R-:W-:-:S06]  /*1c50*/  LEA R24, R10, R21, 0x18 ;  /* 0x000000150a187211 */ /* 0x008fcc00078ec0ff */
[----:B------:R-:W0:Y:S02]  /*1c60*/  LDS.64 R24, [R24+0xa60] ;  /* 0x000a600018187984 */ /* 0x000e240000000a00 */
[----:B0-----:R-:W-:-:S14]  /*1c70*/  DSETP.GTU.AND P4, PT, R24, R84, PT ;  /* 0x000000541800722a */ /* 0x001fdc0003f8c000 */
[----:B------:R-:W-:Y:S01]  /*1c80*/  @!P4 IMAD.MOV.U32 R84, RZ, RZ, R24 ;  /* 0x000000ffff54c224 */ /* 0x000fe200078e0018 */
[----:B------:R-:W-:Y:S01]  /*1c90*/  @!P4 MOV R9, 0xa ;  /* 0x0000000a0009c802 */ /* 0x000fe20000000f00 */
[----:B------:R-:W-:-:S07]  /*1ca0*/  @!P4 IMAD.MOV.U32 R85, RZ, RZ, R25 ;  /* 0x000000ffff55c224 */ /* 0x000fce00078e0019 */
.L_x_30:
[----:B------:R-:W-:Y:S05]  /*1cb0*/  BSYNC.RECONVERGENT B0 ;  /* 0x0000000000007941 */ /* 0x000fea0003800200 */
.L_x_29:
[----:B------:R-:W-:Y:S01]  /*1cc0*/  BSSY.RECONVERGENT B0, `(.L_x_31) ;  /* 0x0000009000007945 */ /* 0x000fe20003800200 */
[----:B------:R-:W-:-:S03]  /*1cd0*/  ISETP.NE.AND P4, PT, R44, RZ, PT ;  /* 0x000000ff2c00720c */ /* 0x000fc60003f85270 */
[----:B------:R-:W-:Y:S10]  /*1ce0*/  @!P5 BRA `(.L_x_32) ;  /* 0x000000000018d947 */ /* 0x000ff40003800000 */
[----:B---3--:R-:W-:-:S06]  /*1cf0*/  LEA R24, R10, R21, 0x18 ;  /* 0x000000150a187211 */ /* 0x008fcc00078ec0ff */
[----:B------:R-:W0:Y:S02]  /*1d00*/  LDS.64 R24, [R24+0xa68] ;  /* 0x000a680018187984 */ /* 0x000e240000000a00 */
[----:B0-----:R-:W-:-:S14]  /*1d10*/  DSETP.GTU.AND P5, PT, R24, R84, PT ;  /* 0x000000541800722a */ /* 0x001fdc0003fac000 */
[----:B------:R-:W-:Y:S02]  /*1d20*/  @!P5 IMAD.MOV.U32 R84, RZ, RZ, R24 ;  /* 0x000000ffff54d224 */ /* 0x000fe400078e0018 */
[----:B------:R-:W-:Y:S02]  /*1d30*/  @!P5 IMAD.MOV.U32 R85, RZ, RZ, R25 ;  /* 0x000000ffff55d224 */ /* 0x000fe400078e0019 */
[----:B------:R-:W-:-:S07]  /*1d40*/  @!P5 IMAD.MOV.U32 R9, RZ, RZ, 0xb ;  /* 0x0000000bff09d424 */ /* 0x000fce00078e00ff */
.L_x_32:
[----:B------:R-:W-:Y:S05]  /*1d50*/  BSYNC.RECONVERGENT B0 ;  /* 0x0000000000007941 */ /* 0x000fea0003800200 */
.L_x_31:
[----:B------:R-:W-:Y:S01]  /*1d60*/  BSSY.RECONVERGENT B0, `(.L_x_33) ;  /* 0x000000a000007945 */ /* 0x000fe20003800200 */
[----:B---3--:R-:W-:Y:S01]  /*1d70*/  DADD R24, -R64, 100 ;  /* 0x4059000040187429 */ /* 0x008fe20000000100 */
[----:B------:R-:W-:Y:S02]  /*1d80*/  ISETP.NE.AND P5, PT, R45, RZ, PT ;  /* 0x000000ff2d00720c */ /* 0x000fe40003fa5270 */
[----:B------:R-:W-:Y:S11]  /*1d90*/  @!P6 BRA `(.L_x_34) ;  /* 0x000000000018e947 */ /* 0x000ff60003800000 */
[----:B------:R-:W-:-:S06]  /*1da0*/  LEA R26, R10, R21, 0x18 ;  /* 0x000000150a1a7211 */ /* 0x000fcc00078ec0ff */
[----:B------:R-:W0:Y:S02]  /*1db0*/  LDS.64 R26, [R26+0xa70] ;  /* 0x000a70001a1a7984 */ /* 0x000e240000000a00 */
[----:B0-----:R-:W-:-:S14]  /*1dc0*/  DSETP.GTU.AND P6, PT, R26, R84, PT ;  /* 0x000000541a00722a */ /* 0x001fdc0003fcc000 */
[----:B------:R-:W-:Y:S01]  /*1dd0*/  @!P6 IMAD.MOV.U32 R84, RZ, RZ, R26 ;  /* 0x000000ffff54e224 */ /* 0x000fe200078e001a */
[----:B------:R-:W-:Y:S01]  /*1de0*/  @!P6 MOV R85, R27 ;  /* 0x0000001b0055e202 */ /* 0x000fe20000000f00 */
[----:B------:R-:W-:-:S07]  /*1df0*/  @!P6 IMAD.MOV.U32 R9, RZ, RZ, 0xc ;  /* 0x0000000cff09e424 */ /* 0x000fce00078e00ff */
.L_x_34:
[----:B------:R-:W-:Y:S05]  /*1e00*/  BSYNC.RECONVERGENT B0 ;  /* 0x0000000000007941 */ /* 0x000fea0003800200 */
.L_x_33:
[----:B------:R-:W-:Y:S01]  /*1e10*/  BSSY.RECONVERGENT B0, `(.L_x_35) ;  /* 0x000000a000007945 */ /* 0x000fe20003800200 */
[----:B------:R-:W-:Y:S01]  /*1e20*/  DADD R24, R24, 100 ;  /* 0x4059000018187429 */ /* 0x000fe20000000000 */
[----:B------:R-:W-:Y:S02]  /*1e30*/  ISETP.NE.AND P6, PT, R46, RZ, PT ;  /* 0x000000ff2e00720c */ /* 0x000fe40003fc5270 */
[----:B------:R-:W-:Y:S11]  /*1e40*/  @!P0 BRA `(.L_x_36) ;  /* 0x0000000000188947 */ /* 0x000ff60003800000 */
[----:B------:R-:W-:-:S06]  /*1e50*/  LEA R26, R10, R21, 0x18 ;  /* 0x000000150a1a7211 */ /* 0x000fcc00078ec0ff */
[----:B------:R-:W0:Y:S02]  /*1e60*/  LDS.64 R26, [R26+0xa78] ;  /* 0x000a78001a1a7984 */ /* 0x000e240000000a00 */
[----:B0-----:R-:W-:-:S14]  /*1e70*/  DSETP.GTU.AND P0, PT, R26, R84, PT ;  /* 0x000000541a00722a */ /* 0x001fdc0003f0c000 */
[----:B------:R-:W-:Y:S02]  /*1e80*/  @!P0 IMAD.MOV.U32 R84, RZ, RZ, R26 ;  /* 0x000000ffff548224 */ /* 0x000fe400078e001a */
[----:B------:R-:W-:Y:S02]  /*1e90*/  @!P0 IMAD.MOV.U32 R85, RZ, RZ, R27 ;  /* 0x000000ffff558224 */ /* 0x000fe400078e001b */
[----:B------:R-:W-:-:S07]  /*1ea0*/  @!P0 IMAD.MOV.U32 R9, RZ, RZ, 0xd ;  /* 0x0000000dff098424 */ /* 0x000fce00078e00ff */
.L_x_36:
[----:B------:R-:W-:Y:S05]  /*1eb0*/  BSYNC.RECONVERGENT B0 ;  /* 0x0000000000007941 */ /* 0x000fea0003800200 */
.L_x_35:
[----:B------:R-:W-:Y:S01]  /*1ec0*/  BSSY.RECONVERGENT B0, `(.L_x_37) ;  /* 0x000000a000007945 */ /* 0x000fe20003800200 */
[----:B------:R-:W-:Y:S01]  /*1ed0*/  DADD R24, -R64, R24 ;  /* 0x0000000040187229 */ /* 0x000fe20000000118 */
[----:B------:R-:W-:Y:S02]  /*1ee0*/  ISETP.NE.AND P0, PT, R47, RZ, PT ;  /* 0x000000ff2f00720c */ /* 0x000fe40003f05270 */
[----:B------:R-:W-:Y:S11]  /*1ef0*/  @!P1 BRA `(.L_x_38) ;  /* 0x0000000000189947 */ /* 0x000ff60003800000 */
[----:B------:R-:W-:-:S06]  /*1f00*/  LEA R26, R10, R21, 0x18 ;  /* 0x000000150a1a7211 */ /* 0x000fcc00078ec0ff */
[----:B------:R-:W0:Y:S02]  /*1f10*/  LDS.64 R26, [R26+0xa80] ;  /* 0x000a80001a1a7984 */ /* 0x000e240000000a00 */
[----:B0-----:R-:W-:-:S14]  /*1f20*/  DSETP.GTU.AND P1, PT, R26, R84, PT ;  /* 0x000000541a00722a */ /* 0x001fdc0003f2c000 */
[----:B------:R-:W-:Y:S01]  /*1f30*/  @!P1 MOV R84, R26 ;  /* 0x0000001a00549202 */ /* 0x000fe20000000f00 */
[----:B------:R-:W-:Y:S02]  /*1f40*/  @!P1 IMAD.MOV.U32 R85, RZ, RZ, R27 ;  /* 0x000000ffff559224 */ /* 0x000fe400078e001b */
[----:B------:R-:W-:-:S07]  /*1f50*/  @!P1 IMAD.MOV.U32 R9, RZ, RZ, 0xe ;  /* 0x0000000eff099424 */ /* 0x000fce00078e00ff */
.L_x_38:
[----:B------:R-:W-:Y:S05]  /*1f60*/  BSYNC.RECONVERGENT B0 ;  /* 0x0000000000007941 */ /* 0x000fea0003800200 */
.L_x_37:
[----:B------:R-:W-:Y:S01]  /*1f70*/  BSSY.RECONVERGENT B0, `(.L_x_39) ;  /* 0x000000a000007945 */ /* 0x000fe20003800200 */
[----:B------:R-:W-:Y:S01]  /*1f80*/  DFMA R104, R24, R104, -100 ;  /* 0xc05900001868742b */ /* 0x000fe20000000068 */
[----:B------:R-:W-:Y:S02]  /*1f90*/  ISETP.NE.AND P1, PT, R68, RZ, PT ;  /* 0x000000ff4400720c */ /* 0x000fe40003f25270 */
[----:B------:R-:W-:Y:S11]  /*1fa0*/  @!P2 BRA `(.L_x_40) ;  /* 0x000000000018a947 */ /* 0x000ff60003800000 */
[----:B------:R-:W-:-:S06]  /*1fb0*/  LEA R24, R10, R21, 0x18 ;  /* 0x000000150a187211 */ /* 0x000fcc00078ec0ff */
[----:B------:R-:W0:Y:S02]  /*1fc0*/  LDS.64 R24, [R24+0xa88] ;  /* 0x000a880018187984 */ /* 0x000e240000000a00 */
[----:B0-----:R-:W-:-:S14]  /*1fd0*/  DSETP.GTU.AND P2, PT, R24, R84, PT ;  /* 0x000000541800722a */ /* 0x001fdc0003f4c000 */
[----:B------:R-:W-:Y:S01]  /*1fe0*/  @!P2 IMAD.MOV.U32 R84, RZ, RZ, R24 ;  /* 0x000000ffff54a224 */ /* 0x000fe200078e0018 */
[----:B------:R-:W-:Y:S01]  /*1ff0*/  @!P2 MOV R9, 0xf ;  /* 0x0000000f0009a802 */ /* 0x000fe20000000f00 */
[----:B------:R-:W-:-:S07]  /*2000*/  @!P2 IMAD.MOV.U32 R85, RZ, RZ, R25 ;  /* 0x000000ffff55a224 */ /* 0x000fce00078e0019 */
.L_x_40:
[----:B------:R-:W-:Y:S05]  /*2010*/  BSYNC.RECONVERGENT B0 ;  /* 0x0000000000007941 */ /* 0x000fea0003800200 */
.L_x_39:
[----:B------:R-:W-:Y:S01]  /*2020*/  BSSY.RECONVERGENT B0, `(.L_x_41) ;  /* 0x000000a000007945 */ /* 0x000fe20003800200 */
[----:B------:R-:W-:Y:S01]  /*2030*/  DADD R24, -R66, 100 ;  /* 0x4059000042187429 */ /* 0x000fe20000000100 */
        /* <DEDUP_REMOVED lines=8> */
.L_x_42:
[----:B------:R-:W-:Y:S05]  /*20c0*/  BSYNC.RECONVERGENT B0 ;  /* 0x0000000000007941 */ /* 0x000fea0003800200 */
.L_x_41:
[----:B------:R-:W-:Y:S01]  /*20d0*/  BSSY.RECONVERGENT B0, `(.L_x_43) ;  /* 0x000000a000007945 */ /* 0x000fe20003800200 */
[----:B------:R-:W-:Y:S01]  /*20e0*/  DADD R24, R24, 100 ;  /* 0x4059000018187429 */ /* 0x000fe20000000000 */
        /* <DEDUP_REMOVED lines=8> */
.L_x_44:
[----:B------:R-:W-:Y:S05]  /*2170*/  BSYNC.RECONVERGENT B0 ;  /* 0x0000000000007941 */ /* 0x000fea0003800200 */
.L_x_43:
[----:B------:R-:W-:Y:S01]  /*2180*/  BSSY.RECONVERGENT B0, `(.L_x_45) ;  /* 0x000000a000007945 */ /* 0x000fe20003800200 */
[----:B------:R-:W-:Y:S01]  /*2190*/  DADD R24, -R66, R24 ;  /* 0x0000000042187229 */ /* 0x000fe20000000118 */
        /* <DEDUP_REMOVED lines=8> */
.L_x_46:
[----:B------:R-:W-:Y:S05]  /*2220*/  BSYNC.RECONVERGENT B0 ;  /* 0x0000000000007941 */ /* 0x000fea0003800200 */
.L_x_45:
[----:B------:R-:W-:Y:S01]  /*2230*/  BSSY.RECONVERGENT B0, `(.L_x_47) ;  /* 0x000000a000007945 */ /* 0x000fe20003800200 */
[----:B------:R-:W-:Y:S01]  /*2240*/  DFMA R102, R24, R102, -100 ;  /* 0xc05900001866742b */ /* 0x000fe20000000066 */
        /* <DEDUP_REMOVED lines=8> */
.L_x_48:
[----:B------:R-:W-:Y:S05]  /*22d0*/  BSYNC.RECONVERGENT B0 ;  /* 0x0000000000007941 */ /* 0x000fea0003800200 */
.L_x_47:
[----:B------:R-:W-:Y:S01]  /*22e0*/  BSSY.RECONVERGENT B0, `(.L_x_49) ;  /* 0x000000a000007945 */ /* 0x000fe20003800200 */
[----:B------:R-:W-:Y:S01]  /*22f0*/  DADD R24, -R60, 100 ;  /* 0x405900003c187429 */ /* 0x000fe20000000100 */
        /* <DEDUP_REMOVED lines=8> */
.L_x_50:
[----:B------:R-:W-:Y:S05]  /*2380*/  BSYNC.RECONVERGENT B0 ;  /* 0x0000000000007941 */ /* 0x000fea0003800200 */
.L_x_49:
        /* <DEDUP_REMOVED lines=10> */
.L_x_52:
[----:B------:R-:W-:Y:S05]  /*2430*/  BSYNC.RECONVERGENT B0 ;  /* 0x0000000000007941 */ /* 0x000fea0003800200 */
.L_x_51:
[----:B------:R-:W-:Y:S01]  /*2440*/  BSSY.RECONVERGENT B0, `(.L_x_53) ;  /* 0x000000a000007945 */ /* 0x000fe20003800200 */
[----:B------:R-:W-:Y:S01]  /*2450*/  DADD R24, -R60, R24 ;  /* 0x000000003c187229 */ /* 0x000fe20000000118 */
        /* <DEDUP_REMOVED lines=8> */
.L_x_54:
[----:B------:R-:W-:Y:S05]  /*24e0*/  BSYNC.RECONVERGENT B0 ;  /* 0x0000000000007941 */ /* 0x000fea0003800200 */
.L_x_53:
[----:B------:R-:W-:Y:S01]  /*24f0*/  BSSY.RECONVERGENT B0, `(.L_x_55) ;  /* 0x000000a000007945 */ /* 0x000fe20003800200 */
[----:B------:R-:W-:Y:S01]  /*2500*/  DFMA R100, R24, R100, -100 ;  /* 0xc05900001864742b */ /* 0x000fe20000000064 */
        /* <DEDUP_REMOVED lines=8> */
.L_x_56:
[----:B------:R-:W-:Y:S05]  /*2590*/  BSYNC.RECONVERGENT B0 ;  /* 0x0000000000007941 */ /* 0x000fea0003800200 */
.L_x_55:
[----:B------:R-:W-:Y:S01]  /*25a0*/  BSSY.RECONVERGENT B0, `(.L_x_57) ;  /* 0x000000a000007945 */ /* 0x000fe20003800200 */
[----:B------:R-:W-:Y:S01]  /*25b0*/  DADD R22, -R62, 100 ;  /* 0x405900003e167429 */ /* 0x000fe20000000100 */
        /* <DEDUP_REMOVED lines=8> */
.L_x_58:
[----:B------:R-:W-:Y:S05]  /*2640*/  BSYNC.RECONVERGENT B0 ;  /* 0x0000000000007941 */ /* 0x000fea0003800200 */
.L_x_57:
[----:B------:R-:W-:Y:S01]  /*2650*/  IADD3 R19, PT, PT, R2, 0x425d3c, R19 ;  /* 0x00425d3c02137810 */ /* 0x000fe20007ffe013 */
[----:B------:R-:W-:Y:S01]  /*2660*/  BSSY.RECONVERGENT B0, `(.L_x_59) ;  /* 0x000000b000007945 */ /* 0x000fe20003800200 */
[----:B------:R-:W-:Y:S01]  /*2670*/  DADD R22, R22, 100 ;  /* 0x4059000016167429 */ /* 0x000fe20000000000 */
[----:B------:R-:W-:Y:S02]  /*2680*/  ISETP.NE.AND P4, PT, R14, RZ, PT ;  /* 0x000000ff0e00720c */ /* 0x000fe40003f85270 */
[----:B------:R-:W-:Y:S01]  /*2690*/  I2FP.F32.U32 R25, R19 ;  /* 0x0000001300197245 */ /* 0x000fe20000201000 */
[----:B------:R-:W-:Y:S10]  /*26a0*/  @!P5 BRA `(.L_x_60) ;  /* 0x000000000018d947 */ /* 0x000ff40003800000 */
[----:B------:R-:W-:-:S06]  /*26b0*/  LEA R18, R10, R21, 0x18 ;  /* 0x000000150a127211 */ /* 0x000fcc00078ec0ff */
[----:B------:R-:W0:Y:S02]  /*26c0*/  LDS.64 R18, [R18+0xad8] ;  /* 0x000ad80012127984 */ /* 0x000e240000000a00 */
[----:B0-----:R-:W-:-:S14]  /*26d0*/  DSETP.GTU.AND P5, PT, R18, R84, PT ;  /* 0x000000541200722a */ /* 0x001fdc0003fac000 */
[----:B------:R-:W-:Y:S01]  /*26e0*/  @!P5 IMAD.MOV.U32 R84, RZ, RZ, R18 ;  /* 0x000000ffff54d224 */ /* 0x000fe200078e0012 */
[----:B------:R-:W-:Y:S01]  /*26f0*/  @!P5 MOV R9, 0x19 ;  /* 0x000000190009d802 */ /* 0x000fe20000000f00 */
[----:B------:R-:W-:-:S07]  /*2700*/  @!P5 IMAD.MOV.U32 R85, RZ, RZ, R19 ;  /* 0x000000ffff55d224 */ /* 0x000fce00078e0013 */
.L_x_60:
[----:B------:R-:W-:Y:S05]  /*2710*/  BSYNC.RECONVERGENT B0 ;  /* 0x0000000000007941 */ /* 0x000fea0003800200 */
.L_x_59:
[----:B------:R-:W-:Y:S04]  /*2720*/  BSSY.RECONVERGENT B0, `(.L_x_61) ;  /* 0x0000008000007945 */ /* 0x000fe80003800200 */
[----:B------:R-:W-:Y:S05]  /*2730*/  @!P6 BRA `(.L_x_62) ;  /* 0x000000000018e947 */ /* 0x000fea0003800000 */
[----:B------:R-:W-:-:S06]  /*2740*/  LEA R18, R10, R21, 0x18 ;  /* 0x000000150a127211 */ /* 0x000fcc00078ec0ff */
[----:B------:R-:W0:Y:S02]  /*2750*/  LDS.64 R18, [R18+0xae0] ;  /* 0x000ae00012127984 */ /* 0x000e240000000a00 */
[----:B0-----:R-:W-:-:S14]  /*2760*/  DSETP.GTU.AND P5, PT, R18, R84, PT ;  /* 0x000000541200722a */ /* 0x001fdc0003fac000 */
[----:B------:R-:W-:Y:S02]  /*2770*/  @!P5 IMAD.MOV.U32 R84, RZ, RZ, R18 ;  /* 0x000000ffff54d224 */ /* 0x000fe400078e0012 */
[----:B------:R-:W-:Y:S02]  /*2780*/  @!P5 IMAD.MOV.U32 R85, RZ, RZ, R19 ;  /* 0x000000ffff55d224 */ /* 0x000fe400078e0013 */
[----:B------:R-:W-:-:S07]  /*2790*/  @!P5 IMAD.MOV.U32 R9, RZ, RZ, 0x1a ;  /* 0x0000001aff09d424 */ /* 0x000fce00078e00ff */
.L_x_62:
[----:B------:R-:W-:Y:S05]  /*27a0*/  BSYNC.RECONVERGENT B0 ;  /* 0x0000000000007941 */ /* 0x000fea0003800200 */
.L_x_61:
[----:B------:R-:W-:Y:S04]  /*27b0*/  BSSY.RECONVERGENT B0, `(.L_x_63) ;  /* 0x0000008000007945 */ /* 0x000fe80003800200 */
[----:B------:R-:W-:Y:S05]  /*27c0*/  @!P0 BRA `(.L_x_64) ;  /* 0x0000000000188947 */ /* 0x000fea0003800000 */
[----:B------:R-:W-:-:S06]  /*27d0*/  LEA R18, R10, R21, 0x18 ;  /* 0x000000150a127211 */ /* 0x000fcc00078ec0ff */
[----:B------:R-:W0:Y:S02]  /*27e0*/  LDS.64 R18, [R18+0xae8] ;  /* 0x000ae80012127984 */ /* 0x000e240000000a00 */
[----:B0-----:R-:W-:-:S14]  /*27f0*/  DSETP.GTU.AND P0, PT, R18, R84, PT ;  /* 0x000000541200722a */ /* 0x001fdc0003f0c000 */
[----:B------:R-:W-:Y:S01]  /*2800*/  @!P0 IMAD.MOV.U32 R84, RZ, RZ, R18 ;  /* 0x000000ffff548224 */ /* 0x000fe200078e0012 */
[----:B------:R-:W-:Y:S01]  /*2810*/  @!P0 MOV R85, R19 ;  /* 0x0000001300558202 */ /* 0x000fe20000000f00 */
[----:B------:R-:W-:-:S07]  /*2820*/  @!P0 IMAD.MOV.U32 R9, RZ, RZ, 0x1b ;  /* 0x0000001bff098424 */ /* 0x000fce00078e00ff */
.L_x_64:
[----:B------:R-:W-:Y:S05]  /*2830*/  BSYNC.RECONVERGENT B0 ;  /* 0x0000000000007941 */ /* 0x000fea0003800200 */
.L_x_63:
        /* <DEDUP_REMOVED lines=8> */
.L_x_66:
[----:B------:R-:W-:Y:S05]  /*28c0*/  BSYNC.RECONVERGENT B0 ;  /* 0x0000000000007941 */ /* 0x000fea0003800200 */
.L_x_65:
[----:B------:R-:W-:Y:S04]  /*28d0*/  BSSY.RECONVERGENT B0, `(.L_x_67) ;  /* 0x0000008000007945 */ /* 0x000fe80003800200 */
[----:B------:R-:W-:Y:S05]  /*28e0*/  @!P2 BRA `(.L_x_68) ;  /* 0x000000000018a947 */ /* 0x000fea0003800000 */
[----:B------:R-:W-:-:S06]  /*28f0*/  LEA R18, R10, R21, 0x18 ;  /* 0x000000150a127211 */ /* 0x000fcc00078ec0ff */
[----:B------:R-:W0:Y:S02]  /*2900*/  LDS.64 R18, [R18+0xaf8] ;  /* 0x000af80012127984 */ /* 0x000e240000000a00 */
[----:B0-----:R-:W-:-:S14]  /*2910*/  DSETP.GTU.AND P0, PT, R18, R84, PT ;  /* 0x000000541200722a */ /* 0x001fdc0003f0c000 */
[----:B------:R-:W-:Y:S01]  /*2920*/  @!P0 MOV R84, R18 ;  /* 0x0000001200548202 */ /* 0x000fe20000000f00 */
[----:B------:R-:W-:Y:S02]  /*2930*/  @!P0 IMAD.MOV.U32 R85, RZ, RZ, R19 ;  /* 0x000000ffff558224 */ /* 0x000fe400078e0013 */
[----:B------:R-:W-:-:S07]  /*2940*/  @!P0 IMAD.MOV.U32 R9, RZ, RZ, 0x1d ;  /* 0x0000001dff098424 */ /* 0x000fce00078e00ff */
.L_x_68:
[----:B------:R-:W-:Y:S05]  /*2950*/  BSYNC.RECONVERGENT B0 ;  /* 0x0000000000007941 */ /* 0x000fea0003800200 */
.L_x_67:
[----:B------:R-:W-:Y:S04]  /*2960*/  BSSY.RECONVERGENT B0, `(.L_x_69) ;  /* 0x0000008000007945 */ /* 0x000fe80003800200 */
[----:B------:R-:W-:Y:S05]  /*2970*/  @!P3 BRA `(.L_x_70) ;  /* 0x000000000018b947 */ /* 0x000fea0003800000 */
[----:B------:R-:W-:-:S06]  /*2980*/  LEA R18, R10, R21, 0x18 ;  /* 0x000000150a127211 */ /* 0x000fcc00078ec0ff */
[----:B------:R-:W0:Y:S02]  /*2990*/  LDS.64 R18, [R18+0xb00] ;  /* 0x000b000012127984 */ /* 0x000e240000000a00 */
[----:B0-----:R-:W-:-:S14]  /*29a0*/  DSETP.GTU.AND P0, PT, R18, R84, PT ;  /* 0x000000541200722a */ /* 0x001fdc0003f0c000 */
[----:B------:R-:W-:Y:S01]  /*29b0*/  @!P0 IMAD.MOV.U32 R84, RZ, RZ, R18 ;  /* 0x000000ffff548224 */ /* 0x000fe200078e0012 */
[----:B------:R-:W-:Y:S01]  /*29c0*/  @!P0 MOV R9, 0x1e ;  /* 0x0000001e00098802 */ /* 0x000fe20000000f00 */
[----:B------:R-:W-:-:S07]  /*29d0*/  @!P0 IMAD.MOV.U32 R85, RZ, RZ, R19 ;  /* 0x000000ffff558224 */ /* 0x000fce00078e0013 */
.L_x_70:
[----:B------:R-:W-:Y:S05]  /*29e0*/  BSYNC.RECONVERGENT B0 ;  /* 0x0000000000007941 */ /* 0x000fea0003800200 */
.L_x_69:
        /* <DEDUP_REMOVED lines=8> */
.L_x_72:
[----:B------:R-:W-:Y:S05]  /*2a70*/  BSYNC.RECONVERGENT B0 ;  /* 0x0000000000007941 */ /* 0x000fea0003800200 */
.L_x_71:
[----:B------:R-:W-:Y:S01]  /*2a80*/  ISETP.NE.AND P0, PT, R9, -0x1, PT ;  /* 0xffffffff0900780c */ /* 0x000fe20003f05270 */
[----:B------:R-:W-:Y:S01]  /*2a90*/  DADD R70, -R50, 100 ;  /* 0x4059000032467429 */ /* 0x000fe20000000100 */
[----:B------:R-:W-:Y:S01]  /*2aa0*/  LEA R79, R10, R21, 0x18 ;  /* 0x000000150a4f7211 */ /* 0x000fe200078ec0ff */
[-C--:B------:R-:W-:Y:S01]  /*2ab0*/  FFMA R25, R25, R0.reuse, 1.1641532182693481445e-10 ;  /* 0x2f00000019197423 */ /* 0x080fe20000000000 */
[C---:B------:R-:W-:Y:S01]  /*2ac0*/  IADD3 R15, PT, PT, R2.reuse, 0x4d6cc6, R15 ;  /* 0x004d6cc6020f7810 */ /* 0x040fe20007ffe00f */
[----:B------:R-:W0:Y:S01]  /*2ad0*/  LDS.64 R72, [R17] ;  /* 0x0000000011487984 */ /* 0x000e220000000a00 */
[C---:B------:R-:W-:Y:S01]  /*2ae0*/  IADD3 R13, PT, PT, R2.reuse, 0x587c50, R13 ;  /* 0x00587c50020d7810 */ /* 0x040fe20007ffe00d */
[----:B------:R-:W-:Y:S01]  /*2af0*/  DADD R22, -R62, R22 ;  /* 0x000000003e167229 */ /* 0x000fe20000000116 */
[----:B------:R-:W-:Y:S01]  /*2b00*/  I2FP.F32.U32 R19, R15 ;  /* 0x0000000f00137245 */ /* 0x000fe20000201000 */
[----:B------:R-:W1:Y:S01]  /*2b10*/  LDS.64 R74, [R79] ;  /* 0x000000004f4a7984 */ /* 0x000e620000000a00 */
[----:B------:R-:W-:Y:S01]  /*2b20*/  I2FP.F32.U32 R27, R13 ;  /* 0x0000000d001b7245 */ /* 0x000fe20000201000 */
[----:B------:R-:W-:Y:S01]  /*2b30*/  DADD R14, -R56, 100 ;  /* 0x40590000380e7429 */ /* 0x000fe20000000100 */
[----:B------:R-:W2:Y:S01]  /*2b40*/  F2F.F64.F32 R24, R25 ;  /* 0x0000001900187310 */ /* 0x000ea20000201800 */
[----:B------:R-:W-:Y:S01]  /*2b50*/  @P0 IMAD R16, R9, 0x50, R12 ;  /* 0x0000005009100824 */ /* 0x000fe200078e020c */
[C---:B------:R-:W-:Y:S01]  /*2b60*/  IADD3 R9, PT, PT, R2.reuse, 0x638bda, R11 ;  /* 0x00638bda02097810 */ /* 0x040fe20007ffe00b */
[----:B------:R-:W-:Y:S01]  /*2b70*/  FFMA R20, R19, R0, 1.1641532182693481445e-10 ;  /* 0x2f00000013147423 */ /* 0x000fe20000000000 */
[----:B------:R-:W-:Y:S01]  /*2b80*/  IADD3 R2, PT, PT, R2, 0x6e9b64, R8 ;  /* 0x006e9b6402027810 */ /* 0x000fe20007ffe008 */
[----:B------:R-:W-:Y:S01]  /*2b90*/  DADD R18, -R58, 100 ;  /* 0x405900003a127429 */ /* 0x000fe20000000100 */
[----:B------:R-:W-:Y:S01]  /*2ba0*/  I2FP.F32.U32 R69, R9 ;  /* 0x0000000900457245 */ /* 0x000fe20000201000 */
[----:B------:R-:W-:Y:S01]  /*2bb0*/  DADD R12, -R52, 100 ;  /* 0x40590000340c7429 */ /* 0x000fe20000000100 */
[----:B------:R-:W-:Y:S01]  /*2bc0*/  I2FP.F32.U32 R77, R2 ;  /* 0x00000002004d7245 */ /* 0x000fe20000201000 */
[----:B------:R-:W-:Y:S01]  /*2bd0*/  DADD R10, -R54, 100 ;  /* 0x40590000360a7429 */ /* 0x000fe20000000100 */
[----:B------:R-:W3:Y:S01]  /*2be0*/  @P0 LDS.128 R44, [R16] ;  /* 0x00000000102c0984 */ /* 0x000ee20000000c00 */
[----:B------:R-:W-:Y:S01]  /*2bf0*/  DADD R8, -R48, 100 ;  /* 0x4059000030087429 */ /* 0x000fe20000000100 */
[-C--:B------:R-:W-:Y:S01]  /*2c00*/  FFMA R27, R27, R0.reuse, 1.1641532182693481445e-10 ;  /* 0x2f0000001b1b7423 */ /* 0x080fe20000000000 */
[----:B------:R-:W-:Y:S01]  /*2c10*/  FFMA R69, R69, R0, 1.1641532182693481445e-10 ;  /* 0x2f00000045457423 */ /* 0x000fe20000000000 */
[----:B------:R-:W4:Y:S01]  /*2c20*/  @P0 LDS.128 R40, [R16+0x10] ;  /* 0x0000100010280984 */ /* 0x000f220000000c00 */
[----:B------:R-:W-:Y:S01]  /*2c30*/  DADD R14, R14, 100 ;  /* 0x405900000e0e7429 */ /* 0x000fe20000000000 */
[----:B------:R-:W5:Y:S01]  /*2c40*/  F2F.F64.F32 R20, R20 ;  /* 0x0000001400147310 */ /* 0x000f620000201800 */
[----:B------:R-:W-:Y:S01]  /*2c50*/  DADD R18, R18, 100 ;  /* 0x4059000012127429 */ /* 0x000fe20000000000 */
[----:B------:R-:W0:Y:S01]  /*2c60*/  @P0 LDS.128 R36, [R16+0x20] ;  /* 0x0000200010240984 */ /* 0x000e220000000c00 */
[----:B------:R-:W-:-:S02]  /*2c70*/  DADD R12, R12, 100 ;  /* 0x405900000c0c7429 */ /* 0x000fc40000000000 */
[----:B------:R-:W-:Y:S01]  /*2c80*/  DADD R10, R10, 100 ;  /* 0x405900000a0a7429 */ /* 0x000fe20000000000 */
[----:B------:R-:W0:Y:S01]  /*2c90*/  @P0 LDS.128 R32, [R16+0x30] ;  /* 0x0000300010200984 */ /* 0x000e220000000c00 */
[----:B------:R-:W-:Y:S01]  /*2ca0*/  DADD R8, R8, 100 ;  /* 0x4059000008087429 */ /* 0x000fe20000000000 */
[----:B------:R-:W1:Y:S01]  /*2cb0*/  F2F.F64.F32 R26, R27 ;  /* 0x0000001b001a7310 */ /* 0x000e620000201800 */
[----:B------:R-:W-:Y:S01]  /*2cc0*/  DADD R70, R70, 100 ;  /* 0x4059000046467429 */ /* 0x000fe20000000000 */
[----:B------:R2:W0:Y:S01]  /*2cd0*/  @P0 LDS.128 R28, [R16+0x40] ;  /* 0x00004000101c0984 */ /* 0x0004220000000c00 */
[----:B------:R-:W-:Y:S02]  /*2ce0*/  DADD R14, -R56, R14 ;  /* 0x00000000380e7229 */ /* 0x000fe4000000010e */
[----:B------:R-:W-:Y:S02]  /*2cf0*/  DADD R18, -R58, R18 ;  /* 0x000000003a127229 */ /* 0x000fe40000000112 */
[----:B------:R-:W-:Y:S01]  /*2d00*/  DADD R12, -R52, R12 ;  /* 0x00000000340c7229 */ /* 0x000fe2000000010c */
[----:B------:R-:W1:Y:S01]  /*2d10*/  F2F.F64.F32 R68, R69 ;  /* 0x0000004500447310 */ /* 0x000e620000201800 */
[----:B------:R-:W-:Y:S01]  /*2d20*/  DADD R10, -R54, R10 ;  /* 0x00000000360a7229 */ /* 0x000fe2000000010a */
[----:B--2---:R-:W-:Y:S01]  /*2d30*/  FFMA R16, R77, R0, 1.1641532182693481445e-10 ;  /* 0x2f0000004d107423 */ /* 0x004fe20000000000 */
[----:B------:R-:W-:-:S02]  /*2d40*/  DADD R8, -R48, R8 ;  /* 0x0000000030087229 */ /* 0x000fc40000000108 */
[----:B------:R-:W-:Y:S02]  /*2d50*/  DADD R70, -R50, R70 ;  /* 0x0000000032467229 */ /* 0x000fe40000000146 */
[----:B------:R-:W-:Y:S01]  /*2d60*/  DFMA R6, R22, R6, -100 ;  /* 0xc05900001606742b */ /* 0x000fe20000000006 */
[----:B------:R-:W2:Y:S01]  /*2d70*/  F2F.F64.F32 R16, R16 ;  /* 0x0000001000107310 */ /* 0x000ea20000201800 */
[----:B------:R-:W-:Y:S02]  /*2d80*/  DFMA R4, R14, R4, -100 ;  /* 0xc05900000e04742b */ /* 0x000fe40000000004 */
[----:B------:R-:W-:Y:S02]  /*2d90*/  DFMA R18, R18, R24, -100 ;  /* 0xc05900001212742b */ /* 0x000fe40000000018 */
[----:B-----5:R-:W-:Y:S02]  /*2da0*/  DFMA R12, R12, R20, -100 ;  /* 0xc05900000c0c742b */ /* 0x020fe40000000014 */
[----:B-1----:R-:W-:-:S02]  /*2db0*/  DFMA R10, R10, R26, -100 ;  /* 0xc05900000a0a742b */ /* 0x002fc4000000001a */
[----:B------:R-:W-:Y:S02]  /*2dc0*/  DFMA R8, R8, R68, -100 ;  /* 0xc05900000808742b */ /* 0x000fe40000000044 */
[----:B--234-:R-:W-:-:S11]  /*2dd0*/  DFMA R16, R70, R16, -100 ;  /* 0xc05900004610742b */ /* 0x01cfd60000000010 */
.L_x_73:
[----:B------:R-:W-:Y:S01]  /*2de0*/  IMAD.MOV.U32 R20, RZ, RZ, R74 ;  /* 0x000000ffff147224 */ /* 0x000fe200078e004a */
[----:B------:R-:W-:Y:S01]  /*2df0*/  MOV R21, R75 ;  /* 0x0000004b00157202 */ /* 0x000fe20000000f00 */
[----:B------:R-:W-:Y:S05]  /*2e00*/  YIELD ;  /* 0x0000000000007946 */ /* 0x000fea0003800000 */
[----:B0-----:R-:W-:-:S06]  /*2e10*/  DSETP.GEU.AND P0, PT, R72, R20, PT ;  /* 0x000000144800722a */ /* 0x001fcc0003f0e000 */
[----:B------:R-:W-:Y:S02]  /*2e20*/  SEL R22, R72, R74, !P0 ;  /* 0x0000004a48167207 */ /* 0x000fe40004000000 */
[----:B------:R-:W-:-:S05]  /*2e30*/  SEL R23, R73, R75, !P0 ;  /* 0x0000004b49177207 */ /* 0x000fca0004000000 */
[----:B------:R-:W0:Y:S02]  /*2e40*/  ATOMS.CAS.64 R14, [R79], R20, R22 ;  /* 0x000000144f0e738d */ /* 0x000e240000000416 */
[----:B0-----:R-:W-:Y:S01]  /*2e50*/  ISETP.NE.U32.AND P0, PT, R74, R14, PT ;  /* 0x0000000e4a00720c */ /* 0x001fe20003f05070 */
[----:B------:R-:W-:-:S03]  /*2e60*/  IMAD.MOV.U32 R74, RZ, RZ, R14 ;  /* 0x000000ffff4a7224 */ /* 0x000fc600078e000e */
[----:B------:R-:W-:Y:S01]  /*2e70*/  ISETP.NE.AND.EX P0, PT, R75, R15, PT, P0 ;  /* 0x0000000f4b00720c */ /* 0x000fe20003f05300 */
[----:B------:R-:W-:-:S12]  /*2e80*/  IMAD.MOV.U32 R75, RZ, RZ, R15 ;  /* 0x000000ffff4b7224 */ /* 0x000fd800078e000f */
[----:B------:R-:W-:Y:S05]  /*2e90*/  @P0 BRA `(.L_x_73) ;  /* 0xfffffffc00d00947 */ /* 0x000fea000383ffff */
[----:B------:R-:W-:Y:S05]  /*2ea0*/  WARPSYNC.ALL ;  /* 0x0000000000007948 */ /* 0x000fea0003800000 */
[----:B------:R-:W-:Y:S06]  /*2eb0*/  BAR.SYNC.DEFER_BLOCKING 0x0 ;  /* 0x0000000000007b1d */ /* 0x000fec0000010000 */
[----:B------:R-:W-:Y:S01]  /*2ec0*/  DADD R86, R16, -R50 ;  /* 0x0000000010567229 */ /* 0x000fe20000000832 */
[----:B------:R-:W-:Y:S01]  /*2ed0*/  UMOV UR4, 0x1 ;  /* 0x0000000100047882 */ /* 0x000fe20000000000 */
[----:B------:R-:W-:-:S02]  /*2ee0*/  DADD R88, R8, -R48 ;  /* 0x0000000008587229 */ /* 0x000fc40000000830 */
[----:B------:R-:W-:Y:S02]  /*2ef0*/  DADD R90, R10, -R54 ;  /* 0x000000000a5a7229 */ /* 0x000fe40000000836 */
[----:B------:R-:W-:Y:S02]  /*2f00*/  DADD R92, R12, -R52 ;  /* 0x000000000c5c7229 */ /* 0x000fe40000000834 */
[----:B------:R-:W-:Y:S02]  /*2f10*/  DADD R94, R18, -R58 ;  /* 0x00000000125e7229 */ /* 0x000fe4000000083a */
[----:B------:R-:W-:Y:S02]  /*2f20*/  DADD R96, R4, -R56 ;  /* 0x0000000004607229 */ /* 0x000fe40000000838 */
[----:B------:R-:W-:Y:S02]  /*2f30*/  DADD R98, R6, -R62 ;  /* 0x0000000006627229 */ /* 0x000fe4000000083e */
[----:B------:R-:W-:-:S02]  /*2f40*/  DADD R100, R100, -R60 ;  /* 0x0000000064647229 */ /* 0x000fc4000000083c */
[----:B------:R-:W-:Y:S02]  /*2f50*/  DADD R102, R102, -R66 ;  /* 0x0000000066667229 */ /* 0x000fe40000000842 */
[----:B------:R-:W-:-:S11]  /*2f60*/  DADD R104, R104, -R64 ;  /* 0x0000000068687229 */ /* 0x000fd60000000840 */
.L_x_239:
[----:B------:R-:W-:Y:S01]  /*2f70*/  DSETP.NEU.AND P0, PT, R66, R46, PT ;  /* 0x0000002e4200722a */ /* 0x000fe20003f0d000 */
[----:B------:R-:W-:Y:S01]  /*2f80*/  UIADD3 UR4, UPT, UPT, UR4, 0x1, URZ ;  /* 0x0000000104047890 */ /* 0x000fe2000fffe0ff */
[----:B------:R-:W-:Y:S01]  /*2f90*/  DSETP.EQ.AND P1, PT, R50, R30, PT ;  /* 0x0000001e3200722a */ /* 0x000fe20003f22000 */
[----:B------:R-:W-:Y:S02]  /*2fa0*/  BSSY.RECONVERGENT B1, `(.L_x_74) ;  /* 0x0000171000017945 */ /* 0x000fe40003800200 */
[----:B------:R-:W-:Y:S01]  /*2fb0*/  UISETP.NE.AND UP0, UPT, UR4, 0xc35, UPT ;  /* 0x00000c350400788c */ /* 0x000fe2000bf05270 */
[----:B------:R-:W-:-:S06]  /*2fc0*/  DSETP.EQ.AND P0, PT, R64, R44, !P0 ;  /* 0x0000002c4000722a */ /* 0x000fcc0004702000 */
[----:B------:R-:W-:-:S06]  /*2fd0*/  DSETP.EQ.AND P0, PT, R60, R40, P0 ;  /* 0x000000283c00722a */ /* 0x000fcc0000702000 */
[----:B------:R-:W-:-:S06]  /*2fe0*/  DSETP.EQ.AND P0, PT, R62, R42, P0 ;  /* 0x0000002a3e00722a */ /* 0x000fcc0000702000 */
[----:B------:R-:W-:-:S06]  /*2ff0*/  DSETP.EQ.AND P0, PT, R56, R36, P0 ;  /* 0x000000243800722a */ /* 0x000fcc0000702000 */
[----:B------:R-:W-:-:S06]  /*3000*/  DSETP.EQ.AND P0, PT, R58, R38, P0 ;  /* 0x000000263a00722a */ /* 0x000fcc0000702000 */
[----:B------:R-:W-:-:S06]  /*3010*/  DSETP.EQ.AND P0, PT, R52, R32, P0 ;  /* 0x000000203400722a */ /* 0x000fcc0000702000 */
[----:B------:R-:W-:-:S06]  /*3020*/  DSETP.EQ.AND P0, PT, R54, R34, P0 ;  /* 0x000000223600722a */ /* 0x000fcc0000702000 */
[----:B------:R-:W-:-:S14]  /*3030*/  DSETP.EQ.AND P0, PT, R48, R28, P0 ;  /* 0x0000001c3000722a */ /* 0x000fdc0000702000 */
[----:B0-----:R-:W-:Y:S05]  /*3040*/  @P0 BRA P1, `(.L_x_75) ;  /* 0x0000001400040947 */ /* 0x001fea0000800000 */
[----:B------:R-:W0:Y:S01]  /*3050*/  LDS.64 R24, [R3] ;  /* 0x0000000003187984 */ /* 0x000e220000000a00 */
[----:B------:R-:W1:Y:S01]  /*3060*/  MUFU.RCP64H R9, 3 ;  /* 0x4008000000097908 */ /* 0x000e620000001800 */
[----:B------:R-:W-:Y:S01]  /*3070*/  IMAD.MOV.U32 R12, RZ, RZ, 0x0 ;  /* 0x00000000ff0c7424 */ /* 0x000fe200078e00ff */
[----:B------:R-:W-:Y:S01]  /*3080*/  MOV R8, 0x1 ;  /* 0x0000000100087802 */ /* 0x000fe20000000f00 */
[----:B------:R-:W-:Y:S01]  /*3090*/  IMAD.MOV.U32 R13, RZ, RZ, 0x40080000 ;  /* 0x40080000ff0d7424 */ /* 0x000fe200078e00ff */
[----:B------:R-:W-:Y:S01]  /*30a0*/  UMOV UR8, 0x68db8bb ;  /* 0x068db8bb00087882 */ /* 0x000fe20000000000 */
[----:B------:R-:W-:Y:S01]  /*30b0*/  UMOV UR9, 0x3ff316f0 ;  /* 0x3ff316f000097882 */ /* 0x000fe20000000000 */
[----:B------:R-:W-:Y:S03]  /*30c0*/  BSSY.RECONVERGENT B2, `(.L_x_76) ;  /* 0x0000017000027945 */ /* 0x000fe60003800200 */
[----:B-1----:R-:W-:-:S08]  /*30d0*/  DFMA R4, R8, -R12, 1 ;  /* 0x3ff000000804742b */ /* 0x002fd0000000080c */
[----:B------:R-:W-:Y:S02]  /*30e0*/  DFMA R10, R4, R4, R4 ;  /* 0x00000004040a722b */ /* 0x000fe40000000004 */
[----:B------:R-:W-:-:S06]  /*30f0*/  DADD R4, R64, R44 ;  /* 0x0000000040047229 */ /* 0x000fcc000000002c */
[----:B------:R-:W-:Y:S02]  /*3100*/  DFMA R10, R8, R10, R8 ;  /* 0x0000000a080a722b */ /* 0x000fe40000000008 */
[----:B0-----:R-:W-:-:S08]  /*3110*/  DADD R6, R24, R24 ;  /* 0x0000000018067229 */ /* 0x001fd00000000018 */
[----:B------:R-:W-:Y:S02]  /*3120*/  DADD R4, R4, -R6 ;  /* 0x0000000004047229 */ /* 0x000fe40000000806 */
[----:B------:R-:W-:-:S06]  /*3130*/  DFMA R6, R10, -R12, 1 ;  /* 0x3ff000000a06742b */ /* 0x000fcc000000080c */
[----:B------:R-:W-:Y:S02]  /*3140*/  DMUL R140, R4, UR8 ;  /* 0x00000008048c7c28 */ /* 0x000fe40008000000 */
[----:B------:R-:W-:-:S08]  /*3150*/  DFMA R6, R10, R6, R10 ;  /* 0x000000060a06722b */ /* 0x000fd0000000000a */
[----:B------:R-:W-:Y:S01]  /*3160*/  DMUL R106, R140, R6 ;  /* 0x000000068c6a7228 */ /* 0x000fe20000000000 */
[----:B------:R-:W-:-:S07]  /*3170*/  FSETP.GEU.AND P1, PT, |R141|, 6.5827683646048100446e-37, PT ;  /* 0x036000008d00780b */ /* 0x000fce0003f2e200 */
[----:B------:R-:W-:-:S08]  /*3180*/  DFMA R4, R106, -3, R140 ;  /* 0xc00800006a04782b */ /* 0x000fd0000000008c */
[----:B------:R-:W-:-:S10]  /*3190*/  DFMA R106, R6, R4, R106 ;  /* 0x00000004066a722b */ /* 0x000fd4000000006a */
[----:B------:R-:W-:-:S05]  /*31a0*/  FFMA R0, RZ, 2.125, R107 ;  /* 0x40080000ff007823 */ /* 0x000fca000000006b */
[----:B------:R-:W-:-:S13]  /*31b0*/  FSETP.GT.AND P0, PT, |R0|, 1.469367938527859385e-39, PT ;  /* 0x001000000000780b */ /* 0x000fda0003f04200 */
[----:B------:R-:W-:Y:S05]  /*31c0*/  @P0 BRA P1, `(.L_x_77) ;  /* 0x0000000000180947 */ /* 0x000fea0000800000 */
[----:B------:R-:W-:Y:S01]  /*31d0*/  IMAD.MOV.U32 R138, RZ, RZ, RZ ;  /* 0x000000ffff8a7224 */ /* 0x000fe200078e00ff */
[----:B------:R-:W-:Y:S01]  /*31e0*/  MOV R150, 0x3210 ;  /* 0x0000321000967802 */ /* 0x000fe20000000f00 */
[----:B------:R-:W-:-:S07]  /*31f0*/  IMAD.MOV.U32 R139, RZ, RZ, 0x40080000 ;  /* 0x40080000ff8b7424 */ /* 0x000fce00078e00ff */
[----:B------:R-:W-:Y:S05]  /*3200*/  CALL.REL.NOINC `($__internal_0_$__cuda_sm20_div_rn_f64_full) ;  /* 0x0000008c008c7944 */ /* 0x000fea0003c00000 */
[----:B------:R-:W-:Y:S02]  /*3210*/  IMAD.MOV.U32 R106, RZ, RZ, R142 ;  /* 0x000000ffff6a7224 */ /* 0x000fe400078e008e */
[----:B------:R-:W-:-:S07]  /*3220*/  IMAD.MOV.U32 R107, RZ, RZ, R143 ;  /* 0x000000ffff6b7224 */ /* 0x000fce00078e008f */
.L_x_77:
[----:B------:R-:W-:Y:S05]  /*3230*/  BSYNC.RECONVERGENT B2 ;  /* 0x0000000000027941 */ /* 0x000fea0003800200 */
.L_x_76:
[----:B------:R-:W0:Y:S01]  /*3240*/  LDS.64 R26, [R3+0x8] ;  /* 0x00000800031a7984 */ /* 0x000e220000000a00 */
[----:B------:R-:W1:Y:S01]  /*3250*/  MUFU.RCP64H R9, 3 ;  /* 0x4008000000097908 */ /* 0x000e620000001800 */
[----:B------:R-:W-:Y:S01]  /*3260*/  MOV R10, 0x0 ;  /* 0x00000000000a7802 */ /* 0x000fe20000000f00 */
[----:B------:R-:W-:Y:S01]  /*3270*/  IMAD.MOV.U32 R11, RZ, RZ, 0x40080000 ;  /* 0x40080000ff0b7424 */ /* 0x000fe200078e00ff */
[----:B------:R-:W-:Y:S01]  /*3280*/  UMOV UR8, 0x68db8bb ;  /* 0x068db8bb00087882 */ /* 0x000fe20000000000 */
[----:B------:R-:W-:Y:S01]  /*3290*/  IMAD.MOV.U32 R8, RZ, RZ, 0x1 ;  /* 0x00000001ff087424 */ /* 0x000fe200078e00ff */
[----:B------:R-:W-:Y:S01]  /*32a0*/  UMOV UR9, 0x3ff316f0 ;  /* 0x3ff316f000097882 */ /* 0x000fe20000000000 */
[----:B------:R-:W-:Y:S01]  /*32b0*/  BSSY.RECONVERGENT B2, `(.L_x_78) ;  /* 0x0000018000027945 */ /* 0x000fe20003800200 */
[----:B------:R-:W-:-:S03]  /*32c0*/  DADD R106, R24, R106 ;  /* 0x00000000186a7229 */ /* 0x000fc6000000006a */
[----:B-1----:R-:W-:-:S08]  /*32d0*/  DFMA R4, R8, -R10, 1 ;  /* 0x3ff000000804742b */ /* 0x002fd0000000080a */
[----:B------:R-:W-:Y:S02]  /*32e0*/  DFMA R12, R4, R4, R4 ;  /* 0x00000004040c722b */ /* 0x000fe40000000004 */
[----:B------:R-:W-:-:S06]  /*32f0*/  DADD R4, R66, R46 ;  /* 0x0000000042047229 */ /* 0x000fcc000000002e */
[----:B------:R-:W-:Y:S02]  /*3300*/  DFMA R12, R8, R12, R8 ;  /* 0x0000000c080c722b */ /* 0x000fe40000000008 */
[----:B0-----:R-:W-:-:S06]  /*3310*/  DADD R6, R26, R26 ;  /* 0x000000001a067229 */ /* 0x001fcc000000001a */
[----:B------:R-:W-:Y:S02]  /*3320*/  DFMA R10, R12, -R10, 1 ;  /* 0x3ff000000c0a742b */ /* 0x000fe4000000080a */
[----:B------:R-:W-:-:S06]  /*3330*/  DADD R4, R4, -R6 ;  /* 0x0000000004047229 */ /* 0x000fcc0000000806 */
[----:B------:R-:W-:Y:S02]  /*3340*/  DFMA R10, R12, R10, R12 ;  /* 0x0000000a0c0a722b */ /* 0x000fe4000000000c */
[----:B------:R-:W-:-:S08]  /*3350*/  DMUL R140, R4, UR8 ;  /* 0x00000008048c7c28 */ /* 0x000fd00008000000 */
[----:B------:R-:W-:Y:S02]  /*3360*/  DMUL R108, R10, R140 ;  /* 0x0000008c0a6c7228 */ /* 0x000fe40000000000 */
[----:B------:R-:W-:-:S06]  /*3370*/  FSETP.GEU.AND P1, PT, |R141|, 6.5827683646048100446e-37, PT ;  /* 0x036000008d00780b */ /* 0x000fcc0003f2e200 */
        /* <DEDUP_REMOVED lines=9> */
[----:B------:R-:W-:Y:S01]  /*3410*/  MOV R108, R142 ;  /* 0x0000008e006c7202 */ /* 0x000fe20000000f00 */
[----:B------:R-:W-:-:S07]  /*3420*/  IMAD.MOV.U32 R109, RZ, RZ, R143 ;  /* 0x000000ffff6d7224 */ /* 0x000fce00078e008f */
.L_x_79:
[----:B------:R-:W-:Y:S05]  /*3430*/  BSYNC.RECONVERGENT B2 ;  /* 0x0000000000027941 */ /* 0x000fea0003800200 */
.L_x_78:
[----:B------:R-:W0:Y:S01]  /*3440*/  LDS.64 R20, [R3+0x10] ;  /* 0x0000100003147984 */ /* 0x000e220000000a00 */
[----:B------:R-:W1:Y:S01]  /*3450*/  MUFU.RCP64H R9, 3 ;  /* 0x4008000000097908 */ /* 0x000e620000001800 */
[----:B------:R-:W-:Y:S01]  /*3460*/  IMAD.MOV.U32 R10, RZ, RZ, 0x0 ;  /* 0x00000000ff0a7424 */ /* 0x000fe200078e00ff */
[----:B------:R-:W-:Y:S01]  /*3470*/  UMOV UR8, 0x68db8bb ;  /* 0x068db8bb00087882 */ /* 0x000fe20000000000 */
[----:B------:R-:W-:Y:S01]  /*3480*/  IMAD.MOV.U32 R11, RZ, RZ, 0x40080000 ;  /* 0x40080000ff0b7424 */ /* 0x000fe200078e00ff */
[----:B------:R-:W-:Y:S01]  /*3490*/  UMOV UR9, 0x3ff316f0 ;  /* 0x3ff316f000097882 */ /* 0x000fe20000000000 */
[----:B------:R-:W-:Y:S01]  /*34a0*/  IMAD.MOV.U32 R8, RZ, RZ, 0x1 ;  /* 0x00000001ff087424 */ /* 0x000fe200078e00ff */
[----:B------:R-:W-:Y:S01]  /*34b0*/  BSSY.RECONVERGENT B2, `(.L_x_80) ;  /* 0x0000018000027945 */ /* 0x000fe20003800200 */
[----:B------:R-:W-:-:S04]  /*34c0*/  DADD R108, R26, R108 ;  /* 0x000000001a6c7229 */ /* 0x000fc8000000006c */
        /* <DEDUP_REMOVED lines=16> */
[----:B------:R-:W-:Y:S01]  /*35d0*/  MOV R138, RZ ;  /* 0x000000ff008a7202 */ /* 0x000fe20000000f00 */
[----:B------:R-:W-:Y:S01]  /*35e0*/  IMAD.MOV.U32 R139, RZ, RZ, 0x40080000 ;  /* 0x40080000ff8b7424 */ /* 0x000fe200078e00ff */
[----:B------:R-:W-:-:S07]  /*35f0*/  MOV R150, 0x3610 ;  /* 0x0000361000967802 */ /* 0x000fce0000000f00 */
[----:B------:R-:W-:Y:S05]  /*3600*/  CALL.REL.NOINC `($__internal_0_$__cuda_sm20_div_rn_f64_full) ;  /* 0x00000088008c7944 */ /* 0x000fea0003c00000 */
[----:B------:R-:W-:Y:S02]  /*3610*/  IMAD.MOV.U32 R110, RZ, RZ, R142 ;  /* 0x000000ffff6e7224 */ /* 0x000fe400078e008e */
[----:B------:R-:W-:-:S07]  /*3620*/  IMAD.MOV.U32 R111, RZ, RZ, R143 ;  /* 0x000000ffff6f7224 */ /* 0x000fce00078e008f */
.L_x_81:
[----:B------:R-:W-:Y:S05]  /*3630*/  BSYNC.RECONVERGENT B2 ;  /* 0x0000000000027941 */ /* 0x000fea0003800200 */
.L_x_80:
[----:B------:R-:W0:Y:S01]  /*3640*/  LDS.64 R22, [R3+0x18] ;  /* 0x0000180003167984 */ /* 0x000e220000000a00 */
[----:B------:R-:W1:Y:S01]  /*3650*/  MUFU.RCP64H R9, 3 ;  /* 0x4008000000097908 */ /* 0x000e620000001800 */
[----:B------:R-:W-:Y:S01]  /*3660*/  IMAD.MOV.U32 R10, RZ, RZ, 0x0 ;  /* 0x00000000ff0a7424 */ /* 0x000fe200078e00ff */
[----:B------:R-:W-:Y:S01]  /*3670*/  MOV R11, 0x40080000 ;  /* 0x40080000000b7802 */ /* 0x000fe20000000f00 */
[----:B------:R-:W-:Y:S01]  /*3680*/  IMAD.MOV.U32 R8, RZ, RZ, 0x1 ;  /* 0x00000001ff087424 */ /* 0x000fe200078e00ff */
[----:B------:R-:W-:Y:S01]  /*3690*/  UMOV UR8, 0x68db8bb ;  /* 0x068db8bb00087882 */ /* 0x000fe20000000000 */
[----:B------:R-:W-:Y:S01]  /*36a0*/  UMOV UR9, 0x3ff316f0 ;  /* 0x3ff316f000097882 */ /* 0x000fe20000000000 */
[----:B------:R-:W-:Y:S01]  /*36b0*/  BSSY.RECONVERGENT B2, `(.L_x_82) ;  /* 0x0000018000027945 */ /* 0x000fe20003800200 */
[----:B------:R-:W-:Y:S02]  /*36c0*/  DADD R110, R20, R110 ;  /* 0x00000000146e7229 */ /* 0x000fe4000000006e */
        /* <DEDUP_REMOVED lines=20> */
[----:B------:R-:W-:Y:S01]  /*3810*/  IMAD.MOV.U32 R112, RZ, RZ, R142 ;  /* 0x000000ffff707224 */ /* 0x000fe200078e008e */
[----:B------:R-:W-:-:S07]  /*3820*/  MOV R113, R143 ;  /* 0x0000008f00717202 */ /* 0x000fce0000000f00 */
.L_x_83:
[----:B------:R-:W-:Y:S05]  /*3830*/  BSYNC.RECONVERGENT B2 ;  /* 0x0000000000027941 */ /* 0x000fea0003800200 */
.L_x_82:
        /* <DEDUP_REMOVED lines=26> */
[----:B------:R-:W-:Y:S02]  /*39e0*/  MOV R139, 0x40080000 ;  /* 0x40080000008b7802 */ /* 0x000fe40000000f00 */
[----:B------:R-:W-:-:S07]  /*39f0*/  MOV R150, 0x3a10 ;  /* 0x00003a1000967802 */ /* 0x000fce0000000f00 */
[----:B------:R-:W-:Y:S05]  /*3a00*/  CALL.REL.NOINC `($__internal_0_$__cuda_sm20_div_rn_f64_full) ;  /* 0x00000084008c7944 */ /* 0x000fea0003c00000 */
[----:B------:R-:W-:Y:S02]  /*3a10*/  IMAD.MOV.U32 R114, RZ, RZ, R142 ;  /* 0x000000ffff727224 */ /* 0x000fe400078e008e */
[----:B------:R-:W-:-:S07]  /*3a20*/  IMAD.MOV.U32 R115, RZ, RZ, R143 ;  /* 0x000000ffff737224 */ /* 0x000fce00078e008f */
.L_x_85:
[----:B------:R-:W-:Y:S05]  /*3a30*/  BSYNC.RECONVERGENT B2 ;  /* 0x0000000000027941 */ /* 0x000fea0003800200 */
.L_x_84:
        /* <DEDUP_REMOVED lines=31> */
.L_x_87:
[----:B------:R-:W-:Y:S05]  /*3c30*/  BSYNC.RECONVERGENT B2 ;  /* 0x0000000000027941 */ /* 0x000fea0003800200 */
.L_x_86:
        /* <DEDUP_REMOVED lines=31> */
.L_x_89:
[----:B------:R-:W-:Y:S05]  /*3e30*/  BSYNC.RECONVERGENT B2 ;  /* 0x0000000000027941 */ /* 0x000fea0003800200 */
.L_x_88:
        /* <DEDUP_REMOVED lines=31> */
.L_x_91:
[----:B------:R-:W-:Y:S05]  /*4030*/  BSYNC.RECONVERGENT B2 ;  /* 0x0000000000027941 */ /* 0x000fea0003800200 */
.L_x_90:
        /* <DEDUP_REMOVED lines=31> */
.L_x_93:
[----:B------:R-:W-:Y:S05]  /*4230*/  BSYNC.RECONVERGENT B2 ;  /* 0x0000000000027941 */ /* 0x000fea0003800200 */
.L_x_92:
        /* <DEDUP_REMOVED lines=31> */
.L_x_95:
[----:B------:R-:W-:Y:S05]  /*4430*/  BSYNC.RECONVERGENT B2 ;  /* 0x0000000000027941 */ /* 0x000fea0003800200 */
.L_x_94:
[----:B------:R-:W-:Y:S01]  /*4440*/  DADD R124, R78, R124 ;  /* 0x000000004e7c7229 */ /* 0x000fe2000000007c */
[----:B------:R-:W-:Y:S10]  /*4450*/  BRA `(.L_x_96) ;  /* 0x0000000000947947 */ /* 0x000ff40003800000 */
.L_x_75:
[----:B------:R-:W0:Y:S01]  /*4460*/  LDS.128 R24, [R3] ;  /* 0x0000000003187984 */ /* 0x000e220000000c00 */
[----:B------:R-:W-:Y:S01]  /*4470*/  UMOV UR8, 0x68db8bb ;  /* 0x068db8bb00087882 */ /* 0x000fe20000000000 */
[----:B------:R-:W-:Y:S02]  /*4480*/  UMOV UR9, 0x3ff316f0 ;  /* 0x3ff316f000097882 */ /* 0x000fe40000000000 */
[----:B------:R-:W1:Y:S04]  /*4490*/  LDS.128 R20, [R3+0x10] ;  /* 0x0000100003147984 */ /* 0x000e680000000c00 */
[----:B------:R-:W2:Y:S04]  /*44a0*/  LDS.128 R68, [R3+0x20] ;  /* 0x0000200003447984 */ /* 0x000ea80000000c00 */
[----:B------:R-:W3:Y:S04]  /*44b0*/  LDS.128 R72, [R3+0x30] ;  /* 0x0000300003487984 */ /* 0x000ee80000000c00 */
[----:B------:R-:W4:Y:S01]  /*44c0*/  LDS.128 R76, [R3+0x40] ;  /* 0x00004000034c7984 */ /* 0x000f220000000c00 */
[----:B0-----:R-:W-:-:S02]  /*44d0*/  DADD R4, R64, -R24 ;  /* 0x0000000040047229 */ /* 0x001fc40000000818 */
[----:B------:R-:W-:Y:S02]  /*44e0*/  DADD R6, R66, -R26 ;  /* 0x0000000042067229 */ /* 0x000fe4000000081a */
[----:B-1----:R-:W-:Y:S02]  /*44f0*/  DADD R8, R60, -R20 ;  /* 0x000000003c087229 */ /* 0x002fe40000000814 */
[----:B------:R-:W-:Y:S02]  /*4500*/  DADD R10, R62, -R22 ;  /* 0x000000003e0a7229 */ /* 0x000fe40000000816 */
[----:B--2---:R-:W-:Y:S02]  /*4510*/  DADD R12, R56, -R68 ;  /* 0x00000000380c7229 */ /* 0x004fe40000000844 */
[----:B------:R-:W-:Y:S02]  /*4520*/  DADD R14, R58, -R70 ;  /* 0x000000003a0e7229 */ /* 0x000fe40000000846 */
[----:B---3--:R-:W-:-:S02]  /*4530*/  DADD R16, R52, -R72 ;  /* 0x0000000034107229 */ /* 0x008fc40000000848 */
[----:B------:R-:W-:Y:S02]  /*4540*/  DADD R18, R54, -R74 ;  /* 0x0000000036127229 */ /* 0x000fe4000000084a */
[----:B----4-:R-:W-:Y:S02]  /*4550*/  DADD R80, R48, -R76 ;  /* 0x0000000030507229 */ /* 0x010fe4000000084c */
[----:B------:R-:W-:Y:S02]  /*4560*/  DADD R2, R50, -R78 ;  /* 0x0000000032027229 */ /* 0x000fe4000000084e */
[----:B------:R-:W-:Y:S02]  /*4570*/  DMUL R4, R4, UR8 ;  /* 0x0000000804047c28 */ /* 0x000fe40008000000 */
[----:B------:R-:W-:Y:S02]  /*4580*/  DMUL R6, R6, UR8 ;  /* 0x0000000806067c28 */ /* 0x000fe40008000000 */
[----:B------:R-:W-:-:S02]  /*4590*/  DMUL R8, R8, UR8 ;  /* 0x0000000808087c28 */ /* 0x000fc40008000000 */
[----:B------:R-:W-:Y:S02]  /*45a0*/  DMUL R10, R10, UR8 ;  /* 0x000000080a0a7c28 */ /* 0x000fe40008000000 */
[----:B------:R-:W-:Y:S02]  /*45b0*/  DMUL R12, R12, UR8 ;  /* 0x000000080c0c7c28 */ /* 0x000fe40008000000 */
[----:B------:R-:W-:Y:S02]  /*45c0*/  DMUL R14, R14, UR8 ;  /* 0x000000080e0e7c28 */ /* 0x000fe40008000000 */
[----:B------:R-:W-:Y:S02]  /*45d0*/  DMUL R16, R16, UR8 ;  /* 0x0000000810107c28 */ /* 0x000fe40008000000 */
[----:B------:R-:W-:Y:S02]  /*45e0*/  DMUL R18, R18, UR8 ;  /* 0x0000000812127c28 */ /* 0x000fe40008000000 */
[----:B------:R-:W-:-:S02]  /*45f0*/  DMUL R80, R80, UR8 ;  /* 0x0000000850507c28 */ /* 0x000fc40008000000 */
[----:B------:R-:W-:Y:S02]  /*4600*/  DMUL R2, R2, UR8 ;  /* 0x0000000802027c28 */ /* 0x000fe40008000000 */
[----:B------:R-:W-:Y:S02]  /*4610*/  DFMA R106, R4, 0.5, R24 ;  /* 0x3fe00000046a782b */ /* 0x000fe40000000018 */
[----:B------:R-:W-:Y:S02]  /*4620*/  DFMA R108, R6, 0.5, R26 ;  /* 0x3fe00000066c782b */ /* 0x000fe4000000001a */
[----:B------:R-:W-:Y:S02]  /*4630*/  DFMA R110, R8, 0.5, R20 ;  /* 0x3fe00000086e782b */ /* 0x000fe40000000014 */
[----:B------:R-:W-:Y:S02]  /*4640*/  DFMA R112, R10, 0.5, R22 ;  /* 0x3fe000000a70782b */ /* 0x000fe40000000016 */
[----:B------:R-:W-:-:S02]  /*4650*/  DFMA R114, R12, 0.5, R68 ;  /* 0x3fe000000c72782b */ /* 0x000fc40000000044 */
[----:B------:R-:W-:Y:S02]  /*4660*/  DFMA R116, R14, 0.5, R70 ;  /* 0x3fe000000e74782b */ /* 0x000fe40000000046 */
[----:B------:R-:W-:Y:S02]  /*4670*/  DFMA R118, R16, 0.5, R72 ;  /* 0x3fe000001076782b */ /* 0x000fe40000000048 */
[----:B------:R-:W-:Y:S02]  /*4680*/  DFMA R120, R18, 0.5, R74 ;  /* 0x3fe000001278782b */ /* 0x000fe4000000004a */
[----:B------:R-:W-:Y:S02]  /*4690*/  DFMA R122, R80, 0.5, R76 ;  /* 0x3fe00000507a782b */ /* 0x000fe4000000004c */
[----:B------:R-:W-:-:S11]  /*46a0*/  DFMA R124, R2, 0.5, R78 ;  /* 0x3fe00000027c782b */ /* 0x000fd6000000004e */
.L_x_96:
[----:B------:R-:W-:Y:S05]  /*46b0*/  BSYNC.RECONVERGENT B1 ;  /* 0x0000000000017941 */ /* 0x000fea0003800200 */
.L_x_74:
[----:B------:R-:W0:Y:S02]  /*46c0*/  LDC.64 R10, c[0x0][0x380] ;  /* 0x0000e000ff0a7b82 */ /* 0x000e240000000a00 */
[----:B0-----:R-:W-:-:S05]  /*46d0*/  IMAD.WIDE.U32 R2, R149, 0x30, R10 ;  /* 0x0000003095027825 */ /* 0x001fca00078e000a */
[----:B------:R-:W2:Y:S01]  /*46e0*/  LDG.E R14, desc[UR6][R2.64+0x18] ;  /* 0x00001806020e7981 */ /* 0x000ea2000c1e1900 */
[----:B------:R-:W-:Y:S01]  /*46f0*/  DADD R6, R108, -R26 ;  /* 0x000000006c067229 */ /* 0x000fe2000000081a */
[----:B------:R-:W-:Y:S01]  /*4700*/  BSSY.RECONVERGENT B0, `(.L_x_97) ;  /* 0x000006b000007945 */ /* 0x000fe20003800200 */
[----:B------:R-:W-:Y:S02]  /*4710*/  DADD R4, R106, -R24 ;  /* 0x000000006a047229 */ /* 0x000fe40000000818 */
[----:B------:R-:W-:Y:S02]  /*4720*/  DADD R8, R110, -R20 ;  /* 0x000000006e087229 */ /* 0x000fe40000000814 */
[----:B------:R-:W-:Y:S02]  /*4730*/  DADD R128, R124, -R78 ;  /* 0x000000007c807229 */ /* 0x000fe4000000084e */
[----:B------:R-:W-:-:S08]  /*4740*/  DMUL R6, R6, R6 ;  /* 0x0000000606067228 */ /* 0x000fd00000000000 */
[----:B------:R-:W-:Y:S02]  /*4750*/  DFMA R6, R4, R4, R6 ;  /* 0x000000040406722b */ /* 0x000fe40000000006 */
[----:B------:R-:W-:-:S06]  /*4760*/  DADD R4, R112, -R22 ;  /* 0x0000000070047229 */ /* 0x000fcc0000000816 */
        /* <DEDUP_REMOVED lines=10> */
[----:B------:R-:W-:-:S08]  /*4810*/  DFMA R6, R4, R4, R6 ;  /* 0x000000040406722b */ /* 0x000fd00000000006 */
[----:B------:R-:W-:-:S08]  /*4820*/  DFMA R6, R8, R8, R6 ;  /* 0x000000080806722b */ /* 0x000fd00000000006 */
[----:B------:R-:W-:Y:S01]  /*4830*/  DFMA R128, R128, R128, R6 ;  /* 0x000000808080722b */ /* 0x000fe20000000006 */
[----:B--2---:R-:W-:-:S13]  /*4840*/  ISETP.NE.AND P0, PT, R14, 0x1, PT ;  /* 0x000000010e00780c */ /* 0x004fda0003f05270 */
[----:B------:R-:W-:Y:S05]  /*4850*/  @!P0 BRA `(.L_x_98) ;  /* 0x0000000400488947 */ /* 0x000fea0003800000 */
[----:B------:R-:W0:Y:S01]  /*4860*/  S2R R0, SR_TID.X ;  /* 0x0000000000007919 */ /* 0x000e220000002100 */
[----:B------:R-:W0:Y:S08]  /*4870*/  S2UR UR5, SR_CTAID.X ;  /* 0x00000000000579c3 */ /* 0x000e300000002500 */
[----:B------:R-:W0:Y:S02]  /*4880*/  LDC R5, c[0x0][0x360] ;  /* 0x0000d800ff057b82 */ /* 0x000e240000000800 */
[----:B0-----:R-:W-:-:S04]  /*4890*/  IMAD R5, R5, UR5, R0 ;  /* 0x0000000505057c24 */ /* 0x001fc8000f8e0200 */
[----:B------:R-:W-:-:S05]  /*48a0*/  IMAD.WIDE.U32 R4, R5, 0x30, R10 ;  /* 0x0000003005047825 */ /* 0x000fca00078e000a */
[----:B------:R-:W2:Y:S04]  /*48b0*/  LDG.E.64 R8, desc[UR6][R4.64] ;  /* 0x0000000604087981 */ /* 0x000ea8000c1e1b00 */
[----:B------:R-:W3:Y:S04]  /*48c0*/  LDG.E.64 R6, desc[UR6][R4.64+0x10] ;  /* 0x0000100604067981 */ /* 0x000ee8000c1e1b00 */
[----:B------:R-:W4:Y:S01]  /*48d0*/  LDG.E.64 R10, desc[UR6][R4.64+0x8] ;  /* 0x00000806040a7981 */ /* 0x000f22000c1e1b00 */
[----:B------:R-:W-:Y:S01]  /*48e0*/  MOV R15, 0x2f800000 ;  /* 0x2f800000000f7802 */ /* 0x000fe20000000f00 */
[----:B------:R-:W-:Y:S01]  /*48f0*/  IMAD.MOV.U32 R18, RZ, RZ, 0x3e055027 ;  /* 0x3e055027ff127424 */ /* 0x000fe200078e00ff */
[----:B------:R-:W-:Y:S01]  /*4900*/  BSSY.RECONVERGENT B1, `(.L_x_99) ;  /* 0x000003e000017945 */ /* 0x000fe20003800200 */
[----:B--2---:R-:W-:-:S04]  /*4910*/  SHF.R.U32.HI R0, RZ, 0x2, R9 ;  /* 0x00000002ff007819 */ /* 0x004fc80000011609 */
[----:B------:R-:W-:Y:S01]  /*4920*/  LOP3.LUT R0, R0, R9, RZ, 0x3c, !PT ;  /* 0x0000000900007212 */ /* 0x000fe200078e3cff */
[----:B---3--:R-:W-:Y:S01]  /*4930*/  IMAD.SHL.U32 R9, R7, 0x10, RZ ;  /* 0x0000001007097824 */ /* 0x008fe200078e00ff */
[----:B------:R0:W-:Y:S03]  /*4940*/  STG.E.64 desc[UR6][R4.64+0x8], R6 ;  /* 0x0000080604007986 */ /* 0x0001e6000c101b06 */
[----:B------:R-:W-:-:S05]  /*4950*/  IMAD.SHL.U32 R12, R0, 0x2, RZ ;  /* 0x00000002000c7824 */ /* 0x000fca00078e00ff */
[----:B------:R-:W-:Y:S02]  /*4960*/  LOP3.LUT R12, R0, R12, R9, 0x96, !PT ;  /* 0x0000000c000c7212 */ /* 0x000fe400078e9609 */
[----:B----4-:R-:W-:Y:S02]  /*4970*/  SHF.R.U32.HI R9, RZ, 0x2, R10 ;  /* 0x00000002ff097819 */ /* 0x010fe4000001160a */
[----:B------:R-:W-:Y:S02]  /*4980*/  LOP3.LUT R12, R12, R7, RZ, 0x3c, !PT ;  /* 0x000000070c0c7212 */ /* 0x000fe400078e3cff */
[----:B------:R-:W-:Y:S02]  /*4990*/  LOP3.LUT R9, R9, R10, RZ, 0x3c, !PT ;  /* 0x0000000a09097212 */ /* 0x000fe400078e3cff */
[----:B------:R-:W-:-:S03]  /*49a0*/  IADD3 R0, PT, PT, R8, 0x587c5, R12 ;  /* 0x000587c508007810 */ /* 0x000fc60007ffe00c */
[----:B------:R-:W-:Y:S01]  /*49b0*/  IMAD.SHL.U32 R10, R9, 0x2, RZ ;  /* 0x00000002090a7824 */ /* 0x000fe200078e00ff */
[----:B------:R-:W-:-:S05]  /*49c0*/  I2FP.F32.U32 R0, R0 ;  /* 0x0000000000007245 */ /* 0x000fca0000201000 */
[----:B------:R-:W-:-:S05]  /*49d0*/  FFMA R15, R0, R15, 1.1641532182693481445e-10 ;  /* 0x2f000000000f7423 */ /* 0x000fca000000000f */
[----:B------:R-:W-:-:S13]  /*49e0*/  FSETP.GEU.AND P1, PT, R15, 1.175494350822287508e-38, PT ;  /* 0x008000000f00780b */ /* 0x000fda0003f2e000 */
[----:B------:R-:W-:-:S04]  /*49f0*/  @!P1 FMUL R15, R15, 8388608 ;  /* 0x4b0000000f0f9820 */ /* 0x000fc80000400000 */
[----:B------:R-:W-:-:S05]  /*4a00*/  VIADD R0, R15, 0xc0d55555 ;  /* 0xc0d555550f007836 */ /* 0x000fca0000000000 */
[----:B------:R-:W-:-:S04]  /*4a10*/  LOP3.LUT R16, R0, 0xff800000, RZ, 0xc0, !PT ;  /* 0xff80000000107812 */ /* 0x000fc800078ec0ff */
[----:B------:R-:W-:Y:S01]  /*4a20*/  I2FP.F32.S32 R13, R16 ;  /* 0x00000010000d7245 */ /* 0x000fe20000201400 */
[----:B------:R-:W-:Y:S02]  /*4a30*/  IMAD.IADD R0, R15, 0x1, -R16 ;  /* 0x000000010f007824 */ /* 0x000fe400078e0a10 */
[----:B------:R-:W-:Y:S02]  /*4a40*/  IMAD.MOV.U32 R16, RZ, RZ, 0x7f800000 ;  /* 0x7f800000ff107424 */ /* 0x000fe400078e00ff */
[----:B------:R-:W-:-:S04]  /*4a50*/  FADD R17, R0, -1 ;  /* 0xbf80000000117421 */ /* 0x000fc80000000000 */
[----:B------:R-:W-:-:S04]  /*4a60*/  FFMA R0, R17, -R18, 0.14084610342979431152 ;  /* 0x3e1039f611007423 */ /* 0x000fc80000000812 */
[----:B------:R-:W-:-:S04]  /*4a70*/  FFMA R0, R17, R0, -0.12148627638816833496 ;  /* 0xbdf8cdcc11007423 */ /* 0x000fc80000000000 */
[----:B------:R-:W-:-:S04]  /*4a80*/  FFMA R0, R17, R0, 0.13980610668659210205 ;  /* 0x3e0f295511007423 */ /* 0x000fc80000000000 */
[----:B------:R-:W-:-:S04]  /*4a90*/  FFMA R0, R17, R0, -0.16684235632419586182 ;  /* 0xbe2ad8b911007423 */ /* 0x000fc80000000000 */
[----:B------:R-:W-:-:S04]  /*4aa0*/  FFMA R0, R17, R0, 0.20012299716472625732 ;  /* 0x3e4ced0b11007423 */ /* 0x000fc80000000000 */
[----:B------:R-:W-:-:S04]  /*4ab0*/  FFMA R0, R17, R0, -0.24999669194221496582 ;  /* 0xbe7fff2211007423 */ /* 0x000fc80000000000 */
[----:B------:R-:W-:-:S04]  /*4ac0*/  FFMA R0, R17, R0, 0.33333182334899902344 ;  /* 0x3eaaaa7811007423 */ /* 0x000fc80000000000 */
[----:B------:R-:W-:Y:S01]  /*4ad0*/  FFMA R18, R17, R0, -0.5 ;  /* 0xbf00000011127423 */ /* 0x000fe20000000000 */
[----:B------:R-:W-:Y:S02]  /*4ae0*/  FSEL R0, RZ, -23, P1 ;  /* 0xc1b80000ff007808 */ /* 0x000fe40000800000 */
[----:B------:R-:W-:Y:S01]  /*4af0*/  ISETP.GT.U32.AND P1, PT, R15, 0x7f7fffff, PT ;  /* 0x7f7fffff0f00780c */ /* 0x000fe20003f24070 */
[----:B------:R-:W-:Y:S02]  /*4b00*/  FMUL R18, R17, R18 ;  /* 0x0000001211127220 */ /* 0x000fe40000400000 */
[----:B------:R-:W-:Y:S01]  /*4b10*/  FFMA R13, R13, 1.1920928955078125e-07, R0 ;  /* 0x340000000d0d7823 */ /* 0x000fe20000000000 */
[----:B------:R-:W-:Y:S01]  /*4b20*/  SHF.L.U32 R0, R12, 0x4, RZ ;  /* 0x000000040c007819 */ /* 0x000fe200000006ff */
[----:B------:R-:W-:-:S04]  /*4b30*/  FFMA R18, R17, R18, R17 ;  /* 0x0000001211127223 */ /* 0x000fc80000000011 */
[----:B------:R-:W-:Y:S01]  /*4b40*/  FFMA R18, R13, 0.69314718246459960938, R18 ;  /* 0x3f3172180d127823 */ /* 0x000fe20000000012 */
[----:B------:R-:W-:Y:S01]  /*4b50*/  LOP3.LUT R13, R9, R10, R0, 0x96, !PT ;  /* 0x0000000a090d7212 */ /* 0x000fe200078e9600 */
[----:B------:R-:W-:Y:S02]  /*4b60*/  VIADD R10, R8, 0xb0f8a ;  /* 0x000b0f8a080a7836 */ /* 0x000fe40000000000 */
[C---:B------:R-:W-:Y:S01]  /*4b70*/  @P1 FFMA R18, R15.reuse, R16, +INF ;  /* 0x7f8000000f121423 */ /* 0x040fe20000000010 */
[----:B------:R-:W-:Y:S02]  /*4b80*/  FSETP.NEU.AND P1, PT, R15, RZ, PT ;  /* 0x000000ff0f00720b */ /* 0x000fe40003f2d000 */
[----:B------:R-:W-:Y:S01]  /*4b90*/  LOP3.LUT R13, R13, R12, RZ, 0x3c, !PT ;  /* 0x0000000c0d0d7212 */ /* 0x000fe200078e3cff */
[----:B------:R-:W-:Y:S01]  /*4ba0*/  FMUL R18, R18, -2 ;  /* 0xc000000012127820 */ /* 0x000fe20000400000 */
[----:B------:R0:W-:Y:S01]  /*4bb0*/  STG.E.64 desc[UR6][R4.64], R10 ;  /* 0x0000000a04007986 */ /* 0x0001e2000c101b06 */
[----:B------:R-:W-:-:S02]  /*4bc0*/  MOV R15, 0x30c90fdb ;  /* 0x30c90fdb000f7802 */ /* 0x000fc40000000f00 */
[----:B------:R-:W-:Y:S01]  /*4bd0*/  IMAD.IADD R0, R13, 0x1, R10 ;  /* 0x000000010d007824 */ /* 0x000fe200078e020a */
[----:B------:R-:W-:Y:S01]  /*4be0*/  FSEL R18, R18, +INF , P1 ;  /* 0x7f80000012127808 */ /* 0x000fe20000800000 */
[----:B------:R0:W-:Y:S03]  /*4bf0*/  STG.E.64 desc[UR6][R4.64+0x10], R12 ;  /* 0x0000100c04007986 */ /* 0x0001e6000c101b06 */
[----:B------:R0:W1:Y:S01]  /*4c00*/  MUFU.RSQ R9, R18 ;  /* 0x0000001200097308 */ /* 0x0000620000001400 */
[----:B------:R-:W-:Y:S01]  /*4c10*/  VIADD R8, R18, 0xf3000000 ;  /* 0xf300000012087836 */ /* 0x000fe20000000000 */
[----:B------:R-:W-:-:S04]  /*4c20*/  I2FP.F32.U32 R0, R0 ;  /* 0x0000000000007245 */ /* 0x000fc80000201000 */
[----:B------:R-:W-:Y:S01]  /*4c30*/  ISETP.GT.U32.AND P1, PT, R8, 0x727fffff, PT ;  /* 0x727fffff0800780c */ /* 0x000fe20003f24070 */
[----:B------:R-:W-:-:S12]  /*4c40*/  FFMA R8, R0, R15, 7.314590599882819788e-10 ;  /* 0x30490fdb00087423 */ /* 0x000fd8000000000f */
[----:B01----:R-:W-:Y:S05]  /*4c50*/  @!P1 BRA `(.L_x_100) ;  /* 0x0000000000109947 */ /* 0x003fea0003800000 */
[----:B------:R-:W-:Y:S01]  /*4c60*/  IMAD.MOV.U32 R0, RZ, RZ, R18 ;  /* 0x000000ffff007224 */ /* 0x000fe200078e0012 */
[----:B------:R-:W-:-:S07]  /*4c70*/  MOV R126, 0x4c90 ;  /* 0x00004c90007e7802 */ /* 0x000fce0000000f00 */
[----:B------:R-:W-:Y:S05]  /*4c80*/  CALL.REL.NOINC `($__internal_2_$__cuda_sm20_sqrt_rn_f32_slowpath) ;  /* 0x0000007c00047944 */ /* 0x000fea0003c00000 */
[----:B------:R-:W-:Y:S05]  /*4c90*/  BRA `(.L_x_101) ;  /* 0x0000000000107947 */ /* 0x000fea0003800000 */
.L_x_100:
[----:B------:R-:W-:Y:S01]  /*4ca0*/  FMUL.FTZ R11, R18, R9 ;  /* 0x00000009120b7220 */ /* 0x000fe20000410000 */
[----:B------:R-:W-:-:S03]  /*4cb0*/  FMUL.FTZ R9, R9, 0.5 ;  /* 0x3f00000009097820 */ /* 0x000fc60000410000 */
[----:B------:R-:W-:-:S04]  /*4cc0*/  FFMA R18, -R11, R11, R18 ;  /* 0x0000000b0b127223 */ /* 0x000fc80000000112 */
[----:B------:R-:W-:-:S07]  /*4cd0*/  FFMA R11, R18, R9, R11 ;  /* 0x00000009120b7223 */ /* 0x000fce000000000b */
.L_x_101:
[----:B------:R-:W-:Y:S05]  /*4ce0*/  BSYNC.RECONVERGENT B1 ;  /* 0x0000000000017941 */ /* 0x000fea0003800200 */
.L_x_99:
[----:B------:R-:W-:Y:S01]  /*4cf0*/  FMUL.RZ R8, R8, 0.15915493667125701904 ;  /* 0x3e22f98308087820 */ /* 0x000fe2000040c000 */
[----:B------:R-:W-:-:S03]  /*4d00*/  IMAD.MOV.U32 R9, RZ, RZ, 0x1 ;  /* 0x00000001ff097424 */ /* 0x000fc600078e00ff */
[----:B------:R-:W0:Y:S02]  /*4d10*/  MUFU.COS R0, R8 ;  /* 0x0000000800007308 */ /* 0x000e240000000000 */
[----:B------:R1:W-:Y:S06]  /*4d20*/  STG.E desc[UR6][R4.64+0x18], R9 ;  /* 0x0000180904007986 */ /* 0x0003ec000c101906 */
[----:B------:R-:W2:Y:S01]  /*4d30*/  MUFU.SIN R6, R8 ;  /* 0x0000000800067308 */ /* 0x000ea20000000400 */
[----:B0-----:R-:W-:-:S05]  /*4d40*/  FMUL R0, R0, R11 ;  /* 0x0000000b00007220 */ /* 0x001fca0000400000 */
[----:B------:R1:W-:Y:S01]  /*4d50*/  STG.E desc[UR6][R4.64+0x20], R0 ;  /* 0x0000200004007986 */ /* 0x0003e2000c101906 */
[----:B--2---:R-:W-:Y:S01]  /*4d60*/  FMUL R7, R6, R11 ;  /* 0x0000000b06077220 */ /* 0x004fe20000400000 */
[----:B------:R-:W-:Y:S06]  /*4d70*/  BRA `(.L_x_102) ;  /* 0x00000000000c7947 */ /* 0x000fec0003800000 */
.L_x_98:
[----:B------:R-:W2:Y:S04]  /*4d80*/  LDG.E R0, desc[UR6][R2.64+0x20] ;  /* 0x0000200602007981 */ /* 0x000ea8000c1e1900 */
[----:B------:R0:W-:Y:S02]  /*4d90*/  STG.E desc[UR6][R2.64+0x18], RZ ;  /* 0x000018ff02007986 */ /* 0x0001e4000c101906 */
[----:B0-2---:R-:W-:-:S07]  /*4da0*/  IMAD.MOV.U32 R7, RZ, RZ, R0 ;  /* 0x000000ffff077224 */ /* 0x005fce00078e0000 */
.L_x_102:
[----:B------:R-:W-:Y:S05]  /*4db0*/  BSYNC.RECONVERGENT B0 ;  /* 0x0000000000007941 */ /* 0x000fea0003800200 */
.L_x_97:
[----:B------:R-:W-:Y:S01]  /*4dc0*/  ISETP.NE.AND P1, PT, R14, 0x1, PT ;  /* 0x000000010e00780c */ /* 0x000fe20003f25270 */
[----:B------:R-:W-:Y:S01]  /*4dd0*/  BSSY.RECONVERGENT B0, `(.L_x_103) ;  /* 0x000004d000007945 */ /* 0x000fe20003800200 */
[----:B------:R-:W-:-:S11]  /*4de0*/  IMAD.MOV.U32 R6, RZ, RZ, R0 ;  /* 0x000000ffff067224 */ /* 0x000fd600078e0000 */
[----:B------:R-:W-:Y:S05]  /*4df0*/  @P1 BRA `(.L_x_104) ;  /* 0x0000000400281947 */ /* 0x000fea0003800000 */
[----:B-1----:R-:W2:Y:S04]  /*4e00*/  LDG.E.64 R8, desc[UR6][R2.64] ;  /* 0x0000000602087981 */ /* 0x002ea8000c1e1b00 */
[----:B------:R-:W3:Y:S04]  /*4e10*/  LDG.E.64 R4, desc[UR6][R2.64+0x10] ;  /* 0x0000100602047981 */ /* 0x000ee8000c1e1b00 */
[----:B------:R-:W4:Y:S01]  /*4e20*/  LDG.E.64 R10, desc[UR6][R2.64+0x8] ;  /* 0x00000806020a7981 */ /* 0x000f22000c1e1b00 */
[----:B------:R-:W-:Y:S01]  /*4e30*/  IMAD.MOV.U32 R17, RZ, RZ, 0x7f800000 ;  /* 0x7f800000ff117424 */ /* 0x000fe200078e00ff */
[----:B------:R-:W-:Y:S01]  /*4e40*/  BSSY.RECONVERGENT B1, `(.L_x_105) ;  /* 0x000003f000017945 */ /* 0x000fe20003800200 */
[----:B--2---:R-:W-:-:S04]  /*4e50*/  SHF.R.U32.HI R0, RZ, 0x2, R9 ;  /* 0x00000002ff007819 */ /* 0x004fc80000011609 */
[----:B------:R-:W-:Y:S01]  /*4e60*/  LOP3.LUT R0, R0, R9, RZ, 0x3c, !PT ;  /* 0x0000000900007212 */ /* 0x000fe200078e3cff */
[----:B---3--:R0:W-:Y:S01]  /*4e70*/  STG.E.64 desc[UR6][R2.64+0x8], R4 ;  /* 0x0000080402007986 */ /* 0x0081e2000c101b06 */
[----:B------:R-:W-:-:S03]  /*4e80*/  SHF.L.U32 R9, R5, 0x4, RZ ;  /* 0x0000000405097819 */ /* 0x000fc600000006ff */
[----:B------:R-:W-:-:S05]  /*4e90*/  IMAD.SHL.U32 R6, R0, 0x2, RZ ;  /* 0x0000000200067824 */ /* 0x000fca00078e00ff */
[----:B------:R-:W-:Y:S01]  /*4ea0*/  LOP3.LUT R6, R0, R6, R9, 0x96, !PT ;  /* 0x0000000600067212 */ /* 0x000fe200078e9609 */
[----:B------:R-:W-:-:S03]  /*4eb0*/  IMAD.MOV.U32 R9, RZ, RZ, 0x2f800000 ;  /* 0x2f800000ff097424 */ /* 0x000fc600078e00ff */
[----:B------:R-:W-:-:S04]  /*4ec0*/  LOP3.LUT R12, R6, R5, RZ, 0x3c, !PT ;  /* 0x00000005060c7212 */ /* 0x000fc800078e3cff */
[----:B------:R-:W-:-:S04]  /*4ed0*/  IADD3 R0, PT, PT, R8, 0x587c5, R12 ;  /* 0x000587c508007810 */ /* 0x000fc80007ffe00c */
[----:B------:R-:W-:-:S05]  /*4ee0*/  I2FP.F32.U32 R0, R0 ;  /* 0x0000000000007245 */ /* 0x000fca0000201000 */
[----:B------:R-:W-:Y:S01]  /*4ef0*/  FFMA R14, R0, R9, 1.1641532182693481445e-10 ;  /* 0x2f000000000e7423 */ /* 0x000fe20000000009 */
[----:B------:R-:W-:-:S04]  /*4f00*/  MOV R9, 0x3e055027 ;  /* 0x3e05502700097802 */ /* 0x000fc80000000f00 */
[----:B------:R-:W-:-:S13]  /*4f10*/  FSETP.GEU.AND P2, PT, R14, 1.175494350822287508e-38, PT ;  /* 0x008000000e00780b */ /* 0x000fda0003f4e000 */
[----:B------:R-:W-:-:S04]  /*4f20*/  @!P2 FMUL R14, R14, 8388608 ;  /* 0x4b0000000e0ea820 */ /* 0x000fc80000400000 */
[----:B------:R-:W-:-:S05]  /*4f30*/  VIADD R0, R14, 0xc0d55555 ;  /* 0xc0d555550e007836 */ /* 0x000fca0000000000 */
[----:B------:R-:W-:-:S05]  /*4f40*/  LOP3.LUT R13, R0, 0xff800000, RZ, 0xc0, !PT ;  /* 0xff800000000d7812 */ /* 0x000fca00078ec0ff */
[----:B------:R-:W-:Y:S01]  /*4f50*/  IMAD.IADD R0, R14, 0x1, -R13 ;  /* 0x000000010e007824 */ /* 0x000fe200078e0a0d */
[----:B------:R-:W-:-:S03]  /*4f60*/  I2FP.F32.S32 R13, R13 ;  /* 0x0000000d000d7245 */ /* 0x000fc60000201400 */
[----:B------:R-:W-:Y:S01]  /*4f70*/  FADD R6, R0, -1 ;  /* 0xbf80000000067421 */ /* 0x000fe20000000000 */
[----:B------:R-:W-:Y:S02]  /*4f80*/  FSEL R0, RZ, -23, P2 ;  /* 0xc1b80000ff007808 */ /* 0x000fe40001000000 */
[----:B------:R-:W-:Y:S01]  /*4f90*/  ISETP.GT.U32.AND P2, PT, R14, 0x7f7fffff, PT ;  /* 0x7f7fffff0e00780c */ /* 0x000fe20003f44070 */
[----:B------:R-:W-:Y:S02]  /*4fa0*/  FFMA R9, R6, -R9, 0.14084610342979431152 ;  /* 0x3e1039f606097423 */ /* 0x000fe40000000809 */
[----:B------:R-:W-:Y:S01]  /*4fb0*/  FFMA R13, R13, 1.1920928955078125e-07, R0 ;  /* 0x340000000d0d7823 */ /* 0x000fe20000000000 */
[----:B------:R-:W-:Y:S02]  /*4fc0*/  IMAD.SHL.U32 R0, R12, 0x10, RZ ;  /* 0x000000100c007824 */ /* 0x000fe400078e00ff */
[----:B------:R-:W-:-:S04]  /*4fd0*/  FFMA R9, R6, R9, -0.12148627638816833496 ;  /* 0xbdf8cdcc06097423 */ /* 0x000fc80000000009 */
[----:B------:R-:W-:-:S04]  /*4fe0*/  FFMA R9, R6, R9, 0.13980610668659210205 ;  /* 0x3e0f295506097423 */ /* 0x000fc80000000009 */
[----:B------:R-:W-:-:S04]  /*4ff0*/  FFMA R9, R6, R9, -0.16684235632419586182 ;  /* 0xbe2ad8b906097423 */ /* 0x000fc80000000009 */
[----:B------:R-:W-:-:S04]  /*5000*/  FFMA R9, R6, R9, 0.20012299716472625732 ;  /* 0x3e4ced0b06097423 */ /* 0x000fc80000000009 */
[----:B------:R-:W-:-:S04]  /*5010*/  FFMA R9, R6, R9, -0.24999669194221496582 ;  /* 0xbe7fff2206097423 */ /* 0x000fc80000000009 */
[----:B------:R-:W-:Y:S01]  /*5020*/  FFMA R15, R6, R9, 0.33333182334899902344 ;  /* 0x3eaaaa78060f7423 */ /* 0x000fe20000000009 */
[----:B----4-:R-:W-:-:S03]  /*5030*/  SHF.R.U32.HI R9, RZ, 0x2, R10 ;  /* 0x00000002ff097819 */ /* 0x010fc6000001160a */
[----:B------:R-:W-:Y:S01]  /*5040*/  FFMA R15, R6, R15, -0.5 ;  /* 0xbf000000060f7423 */ /* 0x000fe2000000000f */
[----:B------:R-:W-:-:S03]  /*5050*/  LOP3.LUT R9, R9, R10, RZ, 0x3c, !PT ;  /* 0x0000000a09097212 */ /* 0x000fc600078e3cff */
[----:B------:R-:W-:-:S04]  /*5060*/  FMUL R15, R6, R15 ;  /* 0x0000000f060f7220 */ /* 0x000fc80000400000 */
[----:B------:R-:W-:Y:S01]  /*5070*/  FFMA R10, R6, R15, R6 ;  /* 0x0000000f060a7223 */ /* 0x000fe20000000006 */
[----:B------:R-:W-:-:S03]  /*5080*/  IMAD.SHL.U32 R6, R9, 0x2, RZ ;  /* 0x0000000209067824 */ /* 0x000fc600078e00ff */
[----:B------:R-:W-:Y:S01]  /*5090*/  FFMA R15, R13, 0.69314718246459960938, R10 ;  /* 0x3f3172180d0f7823 */ /* 0x000fe2000000000a */
[----:B------:R-:W-:Y:S01]  /*50a0*/  @P2 FFMA R15, R14, R17, +INF ;  /* 0x7f8000000e0f2423 */ /* 0x000fe20000000011 */
[----:B------:R-:W-:Y:S01]  /*50b0*/  LOP3.LUT R13, R9, R6, R0, 0x96, !PT ;  /* 0x00000006090d7212 */ /* 0x000fe200078e9600 */
[----:B------:R-:W-:Y:S01]  /*50c0*/  VIADD R10, R8, 0xb0f8a ;  /* 0x000b0f8a080a7836 */ /* 0x000fe20000000000 */
[----:B------:R-:W-:Y:S01]  /*50d0*/  FSETP.NEU.AND P2, PT, R14, RZ, PT ;  /* 0x000000ff0e00720b */ /* 0x000fe20003f4d000 */
[----:B------:R-:W-:Y:S01]  /*50e0*/  FMUL R15, R15, -2 ;  /* 0xc00000000f0f7820 */ /* 0x000fe20000400000 */
[----:B------:R-:W-:Y:S01]  /*50f0*/  LOP3.LUT R13, R13, R12, RZ, 0x3c, !PT ;  /* 0x0000000c0d0d7212 */ /* 0x000fe200078e3cff */
[----:B------:R-:W-:Y:S01]  /*5100*/  IMAD.MOV.U32 R9, RZ, RZ, 0x30c90fdb ;  /* 0x30c90fdbff097424 */ /* 0x000fe200078e00ff */
[----:B------:R0:W-:Y:S02]  /*5110*/  STG.E.64 desc[UR6][R2.64], R10 ;  /* 0x0000000a02007986 */ /* 0x0001e4000c101b06 */
[----:B------:R-:W-:Y:S01]  /*5120*/  FSEL R15, R15, +INF , P2 ;  /* 0x7f8000000f0f7808 */ /* 0x000fe20001000000 */
[----:B------:R-:W-:Y:S01]  /*5130*/  IMAD.IADD R0, R13, 0x1, R10 ;  /* 0x000000010d007824 */ /* 0x000fe200078e020a */
[----:B------:R0:W-:Y:S02]  /*5140*/  STG.E.64 desc[UR6][R2.64+0x10], R12 ;  /* 0x0000100c02007986 */ /* 0x0001e4000c101b06 */
[----:B------:R-:W-:Y:S01]  /*5150*/  IADD3 R6, PT, PT, R15, -0xd000000, RZ ;  /* 0xf30000000f067810 */ /* 0x000fe20007ffe0ff */
[----:B------:R0:W1:Y:S01]  /*5160*/  MUFU.RSQ R8, R15 ;  /* 0x0000000f00087308 */ /* 0x0000620000001400 */
[----:B------:R-:W-:-:S02]  /*5170*/  I2FP.F32.U32 R0, R0 ;  /* 0x0000000000007245 */ /* 0x000fc40000201000 */
[----:B------:R-:W-:-:S03]  /*5180*/  ISETP.GT.U32.AND P2, PT, R6, 0x727fffff, PT ;  /* 0x727fffff0600780c */ /* 0x000fc60003f44070 */
[----:B------:R-:W-:-:S10]  /*5190*/  FFMA R6, R0, R9, 7.314590599882819788e-10 ;  /* 0x30490fdb00067423 */ /* 0x000fd40000000009 */
[----:B0-----:R-:W-:Y:S05]  /*51a0*/  @!P2 BRA `(.L_x_106) ;  /* 0x000000000010a947 */ /* 0x001fea0003800000 */
[----:B------:R-:W-:Y:S01]  /*51b0*/  IMAD.MOV.U32 R0, RZ, RZ, R15 ;  /* 0x000000ffff007224 */ /* 0x000fe200078e000f */
[----:B------:R-:W-:-:S07]  /*51c0*/  MOV R126, 0x51e0 ;  /* 0x000051e0007e7802 */ /* 0x000fce0000000f00 */
[----:B-1----:R-:W-:Y:S05]  /*51d0*/  CALL.REL.NOINC `($__internal_2_$__cuda_sm20_sqrt_rn_f32_slowpath) ;  /* 0x0000007400b07944 */ /* 0x002fea0003c00000 */
[----:B------:R-:W-:Y:S05]  /*51e0*/  BRA `(.L_x_107) ;  /* 0x0000000000107947 */ /* 0x000fea0003800000 */
.L_x_106:
[----:B-1----:R-:W-:Y:S01]  /*51f0*/  FMUL.FTZ R0, R15, R8 ;  /* 0x000000080f007220 */ /* 0x002fe20000410000 */
[----:B------:R-:W-:-:S03]  /*5200*/  FMUL.FTZ R8, R8, 0.5 ;  /* 0x3f00000008087820 */ /* 0x000fc60000410000 */
[----:B------:R-:W-:-:S04]  /*5210*/  FFMA R11, -R0, R0, R15 ;  /* 0x00000000000b7223 */ /* 0x000fc8000000010f */
[----:B------:R-:W-:-:S07]  /*5220*/  FFMA R11, R11, R8, R0 ;  /* 0x000000080b0b7223 */ /* 0x000fce0000000000 */
.L_x_107:
[----:B------:R-:W-:Y:S05]  /*5230*/  BSYNC.RECONVERGENT B1 ;  /* 0x0000000000017941 */ /* 0x000fea0003800200 */
.L_x_105:
[----:B------:R-:W-:-:S04]  /*5240*/  FMUL.RZ R4, R6, 0.15915493667125701904 ;  /* 0x3e22f98306047820 */ /* 0x000fc8000040c000 */
[----:B------:R-:W0:Y:S08]  /*5250*/  MUFU.COS R0, R4 ;  /* 0x0000000400007308 */ /* 0x000e300000000000 */
[----:B------:R-:W1:Y:S01]  /*5260*/  MUFU.SIN R6, R4 ;  /* 0x0000000400067308 */ /* 0x000e620000000400 */
[----:B0-----:R-:W-:-:S05]  /*5270*/  FMUL R0, R0, R11 ;  /* 0x0000000b00007220 */ /* 0x001fca0000400000 */
[----:B------:R0:W-:Y:S01]  /*5280*/  STG.E desc[UR6][R2.64+0x20], R0 ;  /* 0x0000200002007986 */ /* 0x0001e2000c101906 */
[----:B-1----:R-:W-:-:S07]  /*5290*/  FMUL R6, R6, R11 ;  /* 0x0000000b06067220 */ /* 0x002fce0000400000 */
.L_x_104:
[----:B------:R-:W-:Y:S05]  /*52a0*/  BSYNC.RECONVERGENT B0 ;  /* 0x0000000000007941 */ /* 0x000fea0003800200 */
.L_x_103:
[----:B------:R-:W-:Y:S01]  /*52b0*/  BSSY.RECONVERGENT B0, `(.L_x_108) ;  /* 0x0000055000007945 */ /* 0x000fe20003800200 */
[----:B-1----:R-:W-:Y:S01]  /*52c0*/  IMAD.MOV.U32 R9, RZ, RZ, RZ ;  /* 0x000000ffff097224 */ /* 0x002fe200078e00ff */
[----:B------:R-:W-:Y:S02]  /*52d0*/  MOV R8, R0 ;  /* 0x0000000000087202 */ /* 0x000fe40000000f00 */
[----:B------:R-:W-:Y:S05]  /*52e0*/  @!P0 BRA `(.L_x_109) ;  /* 0x0000000400448947 */ /* 0x000fea0003800000 */
[----:B0-----:R-:W0:Y:S01]  /*52f0*/  S2R R0, SR_TID.X ;  /* 0x0000000000007919 */ /* 0x001e220000002100 */
[----:B------:R-:W0:Y:S08]  /*5300*/  S2UR UR5, SR_CTAID.X ;  /* 0x00000000000579c3 */ /* 0x000e300000002500 */
[----:B------:R-:W0:Y:S08]  /*5310*/  LDC R5, c[0x0][0x360] ;  /* 0x0000d800ff057b82 */ /* 0x000e300000000800 */
[----:B------:R-:W1:Y:S01]  /*5320*/  LDC.64 R2, c[0x0][0x380] ;  /* 0x0000e000ff027b82 */ /* 0x000e620000000a00 */
[----:B0-----:R-:W-:-:S04]  /*5330*/  IMAD R5, R5, UR5, R0 ;  /* 0x0000000505057c24 */ /* 0x001fc8000f8e0200 */
[----:B-1----:R-:W-:-:S05]  /*5340*/  IMAD.WIDE.U32 R2, R5, 0x30, R2 ;  /* 0x0000003005027825 */ /* 0x002fca00078e0002 */
[----:B------:R-:W2:Y:S04]  /*5350*/  LDG.E.64 R8, desc[UR6][R2.64] ;  /* 0x0000000602087981 */ /* 0x000ea8000c1e1b00 */
[----:B------:R-:W3:Y:S04]  /*5360*/  LDG.E.64 R4, desc[UR6][R2.64+0x10] ;  /* 0x0000100602047981 */ /* 0x000ee8000c1e1b00 */
[----:B------:R-:W4:Y:S01]  /*5370*/  LDG.E.64 R10, desc[UR6][R2.64+0x8] ;  /* 0x00000806020a7981 */ /* 0x000f22000c1e1b00 */
[----:B------:R-:W-:Y:S01]  /*5380*/  IMAD.MOV.U32 R16, RZ, RZ, 0x3e055027 ;  /* 0x3e055027ff107424 */ /* 0x000fe200078e00ff */
[----:B------:R-:W-:Y:S01]  /*5390*/  BSSY.RECONVERGENT B1, `(.L_x_110) ;  /* 0x000003f000017945 */ /* 0x000fe20003800200 */
[----:B--2---:R-:W-:-:S04]  /*53a0*/  SHF.R.U32.HI R0, RZ, 0x2, R9 ;  /* 0x00000002ff007819 */ /* 0x004fc80000011609 */
[----:B------:R-:W-:Y:S01]  /*53b0*/  LOP3.LUT R0, R0, R9, RZ, 0x3c, !PT ;  /* 0x0000000900007212 */ /* 0x000fe200078e3cff */
[----:B---3--:R-:W-:Y:S01]  /*53c0*/  IMAD.SHL.U32 R9, R5, 0x10, RZ ;  /* 0x0000001005097824 */ /* 0x008fe200078e00ff */
[----:B------:R0:W-:Y:S03]  /*53d0*/  STG.E.64 desc[UR6][R2.64+0x8], R4 ;  /* 0x0000080402007986 */ /* 0x0001e6000c101b06 */
[----:B------:R-:W-:-:S05]  /*53e0*/  IMAD.SHL.U32 R12, R0, 0x2, RZ ;  /* 0x00000002000c7824 */ /* 0x000fca00078e00ff */
[----:B------:R-:W-:Y:S01]  /*53f0*/  LOP3.LUT R12, R0, R12, R9, 0x96, !PT ;  /* 0x0000000c000c7212 */ /* 0x000fe200078e9609 */
[----:B------:R-:W-:-:S03]  /*5400*/  IMAD.MOV.U32 R9, RZ, RZ, 0x2f800000 ;  /* 0x2f800000ff097424 */ /* 0x000fc600078e00ff */
[----:B------:R-:W-:-:S04]  /*5410*/  LOP3.LUT R12, R12, R5, RZ, 0x3c, !PT ;  /* 0x000000050c0c7212 */ /* 0x000fc800078e3cff */
[----:B------:R-:W-:-:S04]  /*5420*/  IADD3 R0, PT, PT, R8, 0x587c5, R12 ;  /* 0x000587c508007810 */ /* 0x000fc80007ffe00c */
[----:B------:R-:W-:-:S05]  /*5430*/  I2FP.F32.U32 R0, R0 ;  /* 0x0000000000007245 */ /* 0x000fca0000201000 */
[----:B------:R-:W-:Y:S01]  /*5440*/  FFMA R14, R0, R9, 1.1641532182693481445e-10 ;  /* 0x2f000000000e7423 */ /* 0x000fe20000000009 */
[----:B----4-:R-:W-:-:S04]  /*5450*/  SHF.R.U32.HI R9, RZ, 0x2, R10 ;  /* 0x00000002ff097819 */ /* 0x010fc8000001160a */
[----:B------:R-:W-:Y:S02]  /*5460*/  FSETP.GEU.AND P2, PT, R14, 1.175494350822287508e-38, PT ;  /* 0x008000000e00780b */ /* 0x000fe40003f4e000 */
[----:B------:R-:W-:-:S05]  /*5470*/  LOP3.LUT R9, R9, R10, RZ, 0x3c, !PT ;  /* 0x0000000a09097212 */ /* 0x000fca00078e3cff */
[----:B------:R-:W-:-:S06]  /*5480*/  IMAD.SHL.U32 R10, R9, 0x2, RZ ;  /* 0x00000002090a7824 */ /* 0x000fcc00078e00ff */
[----:B------:R-:W-:-:S04]  /*5490*/  @!P2 FMUL R14, R14, 8388608 ;  /* 0x4b0000000e0ea820 */ /* 0x000fc80000400000 */
[----:B------:R-:W-:-:S05]  /*54a0*/  VIADD R0, R14, 0xc0d55555 ;  /* 0xc0d555550e007836 */ /* 0x000fca0000000000 */
[----:B------:R-:W-:-:S04]  /*54b0*/  LOP3.LUT R13, R0, 0xff800000, RZ, 0xc0, !PT ;  /* 0xff800000000d7812 */ /* 0x000fc800078ec0ff */
[-C--:B------:R-:W-:Y:S02]  /*54c0*/  IADD3 R0, PT, PT, R14, -R13.reuse, RZ ;  /* 0x8000000d0e007210 */ /* 0x080fe40007ffe0ff */
[----:B------:R-:W-:-:S03]  /*54d0*/  I2FP.F32.S32 R13, R13 ;  /* 0x0000000d000d7245 */ /* 0x000fc60000201400 */
        /* <DEDUP_REMOVED lines=8> */
[C---:B------:R-:W-:Y:S01]  /*5560*/  FFMA R16, R15.reuse, R0, -0.5 ;  /* 0xbf0000000f107423 */ /* 0x040fe20000000000 */
[----:B------:R-:W-:Y:S02]  /*5570*/  FSEL R0, RZ, -23, P2 ;  /* 0xc1b80000ff007808 */ /* 0x000fe40001000000 */
[----:B------:R-:W-:Y:S01]  /*5580*/  ISETP.GT.U32.AND P2, PT, R14, 0x7f7fffff, PT ;  /* 0x7f7fffff0e00780c */ /* 0x000fe20003f44070 */
[----:B------:R-:W-:Y:S02]  /*5590*/  FMUL R16, R15, R16 ;  /* 0x000000100f107220 */ /* 0x000fe40000400000 */
[----:B------:R-:W-:Y:S01]  /*55a0*/  FFMA R13, R13, 1.1920928955078125e-07, R0 ;  /* 0x340000000d0d7823 */ /* 0x000fe20000000000 */
[----:B------:R-:W-:Y:S02]  /*55b0*/  IMAD.SHL.U32 R0, R12, 0x10, RZ ;  /* 0x000000100c007824 */ /* 0x000fe400078e00ff */
[----:B------:R-:W-:Y:S01]  /*55c0*/  FFMA R16, R15, R16, R15 ;  /* 0x000000100f107223 */ /* 0x000fe2000000000f */
[----:B------:R-:W-:-:S03]  /*55d0*/  IMAD.MOV.U32 R15, RZ, RZ, 0x7f800000 ;  /* 0x7f800000ff0f7424 */ /* 0x000fc600078e00ff */
[----:B------:R-:W-:Y:S01]  /*55e0*/  FFMA R16, R13, 0.69314718246459960938, R16 ;  /* 0x3f3172180d107823 */ /* 0x000fe20000000010 */
[----:B------:R-:W-:Y:S02]  /*55f0*/  LOP3.LUT R13, R9, R10, R0, 0x96, !PT ;  /* 0x0000000a090d7212 */ /* 0x000fe400078e9600 */
[----:B------:R-:W-:Y:S01]  /*5600*/  IADD3 R10, PT, PT, R8, 0xb0f8a, RZ ;  /* 0x000b0f8a080a7810 */ /* 0x000fe20007ffe0ff */
[C---:B------:R-:W-:Y:S01]  /*5610*/  @P2 FFMA R16, R14.reuse, R15, +INF ;  /* 0x7f8000000e102423 */ /* 0x040fe2000000000f */
[----:B------:R-:W-:Y:S01]  /*5620*/  FSETP.NEU.AND P2, PT, R14, RZ, PT ;  /* 0x000000ff0e00720b */ /* 0x000fe20003f4d000 */
[----:B------:R-:W-:Y:S01]  /*5630*/  IMAD.MOV.U32 R15, RZ, RZ, 0x30c90fdb ;  /* 0x30c90fdbff0f7424 */ /* 0x000fe200078e00ff */
[----:B------:R-:W-:Y:S01]  /*5640*/  LOP3.LUT R13, R13, R12, RZ, 0x3c, !PT ;  /* 0x0000000c0d0d7212 */ /* 0x000fe200078e3cff */
[----:B------:R-:W-:Y:S01]  /*5650*/  FMUL R16, R16, -2 ;  /* 0xc000000010107820 */ /* 0x000fe20000400000 */
[----:B------:R0:W-:Y:S03]  /*5660*/  STG.E.64 desc[UR6][R2.64], R10 ;  /* 0x0000000a02007986 */ /* 0x0001e6000c101b06 */
        /* <DEDUP_REMOVED lines=13> */
.L_x_111:
[----:B------:R-:W-:Y:S01]  /*5740*/  FMUL.FTZ R11, R16, R9 ;  /* 0x00000009100b7220 */ /* 0x000fe20000410000 */
[----:B------:R-:W-:-:S03]  /*5750*/  FMUL.FTZ R9, R9, 0.5 ;  /* 0x3f00000009097820 */ /* 0x000fc60000410000 */
[----:B------:R-:W-:-:S04]  /*5760*/  FFMA R16, -R11, R11, R16 ;  /* 0x0000000b0b107223 */ /* 0x000fc80000000110 */
[----:B------:R-:W-:-:S07]  /*5770*/  FFMA R11, R16, R9, R11 ;  /* 0x00000009100b7223 */ /* 0x000fce000000000b */
.L_x_112:
[----:B------:R-:W-:Y:S05]  /*5780*/  BSYNC.RECONVERGENT B1 ;  /* 0x0000000000017941 */ /* 0x000fea0003800200 */
.L_x_110:
[----:B------:R-:W-:Y:S01]  /*5790*/  FMUL.RZ R4, R8, 0.15915493667125701904 ;  /* 0x3e22f98308047820 */ /* 0x000fe2000040c000 */
[----:B------:R-:W-:-:S03]  /*57a0*/  HFMA2 R9, -RZ, RZ, 0, 5.9604644775390625e-08 ;  /* 0x00000001ff097431 */ /* 0x000fc600000001ff */
[----:B------:R-:W0:Y:S08]  /*57b0*/  MUFU.COS R0, R4 ;  /* 0x0000000400007308 */ /* 0x000e300000000000 */
[----:B------:R-:W1:Y:S01]  /*57c0*/  MUFU.SIN R8, R4 ;  /* 0x0000000400087308 */ /* 0x000e620000000400 */
[----:B0-----:R-:W-:-:S05]  /*57d0*/  FMUL R0, R0, R11 ;  /* 0x0000000b00007220 */ /* 0x001fca0000400000 */
[----:B------:R2:W-:Y:S01]  /*57e0*/  STG.E desc[UR6][R2.64+0x20], R0 ;  /* 0x0000200002007986 */ /* 0x0005e2000c101906 */
[----:B-1----:R-:W-:-:S07]  /*57f0*/  FMUL R8, R8, R11 ;  /* 0x0000000b08087220 */ /* 0x002fce0000400000 */
.L_x_109:
[----:B------:R-:W-:Y:S05]  /*5800*/  BSYNC.RECONVERGENT B0 ;  /* 0x0000000000007941 */ /* 0x000fea0003800200 */
.L_x_108:
[----:B------:R-:W1:Y:S01]  /*5810*/  S2R R17, SR_TID.X ;  /* 0x0000000000117919 */ /* 0x000e620000002100 */
[----:B------:R-:W1:Y:S01]  /*5820*/  S2UR UR5, SR_CTAID.X ;  /* 0x00000000000579c3 */ /* 0x000e620000002500 */
[----:B0-2---:R-:W0:Y:S01]  /*5830*/  F2F.F64.F32 R2, R6 ;  /* 0x0000000600027310 */ /* 0x005e220000201800 */
[----:B------:R-:W-:Y:S06]  /*5840*/  BSSY.RECONVERGENT B0, `(.L_x_113) ;  /* 0x0000059000007945 */ /* 0x000fec0003800200 */
[----:B------:R-:W1:Y:S01]  /*5850*/  LDC R16, c[0x0][0x360] ;  /* 0x0000d800ff107b82 */ /* 0x000e620000000800 */
[----:B------:R-:W2:Y:S07]  /*5860*/  F2F.F64.F32 R10, R7 ;  /* 0x00000007000a7310 */ /* 0x000eae0000201800 */
[----:B------:R-:W3:Y:S01]  /*5870*/  LDC.64 R14, c[0x0][0x380] ;  /* 0x0000e000ff0e7b82 */ /* 0x000ee20000000a00 */
[----:B0-----:R-:W-:Y:S01]  /*5880*/  DMUL R2, R2, R2 ;  /* 0x0000000202027228 */ /* 0x001fe20000000000 */
[----:B------:R-:W0:Y:S07]  /*5890*/  F2F.F64.F32 R4, R8 ;  /* 0x0000000800047310 */ /* 0x000e2e0000201800 */
[----:B--2---:R-:W-:Y:S01]  /*58a0*/  DFMA R12, R10, R10, R2 ;  /* 0x0000000a0a0c722b */ /* 0x004fe20000000002 */
[----:B-1----:R-:W-:-:S07]  /*58b0*/  IMAD R3, R16, UR5, R17 ;  /* 0x0000000510037c24 */ /* 0x002fce000f8e0211 */
[----:B------:R-:W-:Y:S01]  /*58c0*/  DFMA R12, R10, R10, R12 ;  /* 0x0000000a0a0c722b */ /* 0x000fe2000000000c */
[----:B------:R-:W-:Y:S02]  /*58d0*/  IMAD.MOV.U32 R10, RZ, RZ, R0 ;  /* 0x000000ffff0a7224 */ /* 0x000fe400078e0000 */
[----:B---3--:R-:W-:-:S05]  /*58e0*/  IMAD.WIDE.U32 R2, R3, 0x30, R14 ;  /* 0x0000003003027825 */ /* 0x008fca00078e000e */
[----:B0-----:R-:W-:Y:S01]  /*58f0*/  DFMA R4, R4, R4, R12 ;  /* 0x000000040404722b */ /* 0x001fe2000000000c */
[----:B------:R0:W-:Y:S07]  /*5900*/  STG.E desc[UR6][R2.64+0x18], R9 ;  /* 0x0000180902007986 */ /* 0x0001ee000c101906 */
[----:B------:R-:W-:Y:S01]  /*5910*/  DADD R4, R12, R4 ;  /* 0x000000000c047229 */ /* 0x000fe20000000004 */
[----:B------:R-:W-:Y:S10]  /*5920*/  @P1 BRA `(.L_x_114) ;  /* 0x0000000400281947 */ /* 0x000ff40003800000 */
[----:B------:R-:W2:Y:S04]  /*5930*/  LDG.E.64 R12, desc[UR6][R2.64] ;  /* 0x00000006020c7981 */ /* 0x000ea8000c1e1b00 */
[----:B------:R-:W0:Y:S04]  /*5940*/  LDG.E.64 R10, desc[UR6][R2.64+0x10] ;  /* 0x00001006020a7981 */ /* 0x000e28000c1e1b00 */
[----:B------:R-:W3:Y:S01]  /*5950*/  LDG.E.64 R14, desc[UR6][R2.64+0x8] ;  /* 0x00000806020e7981 */ /* 0x000ee2000c1e1b00 */
[----:B------:R-:W-:Y:S01]  /*5960*/  IMAD.MOV.U32 R80, RZ, RZ, 0x3e055027 ;  /* 0x3e055027ff507424 */ /* 0x000fe200078e00ff */
[----:B------:R-:W-:Y:S01]  /*5970*/  MOV R81, 0x7f800000 ;  /* 0x7f80000000517802 */ /* 0x000fe20000000f00 */
[----:B------:R-:W-:Y:S01]  /*5980*/  BSSY.RECONVERGENT B1, `(.L_x_115) ;  /* 0x000003e000017945 */ /* 0x000fe20003800200 */
[----:B--2---:R-:W-:-:S04]  /*5990*/  SHF.R.U32.HI R0, RZ, 0x2, R13 ;  /* 0x00000002ff007819 */ /* 0x004fc8000001160d */
[----:B------:R-:W-:Y:S01]  /*59a0*/  LOP3.LUT R0, R0, R13, RZ, 0x3c, !PT ;  /* 0x0000000d00007212 */ /* 0x000fe200078e3cff */
[----:B0-----:R-:W-:Y:S01]  /*59b0*/  IMAD.SHL.U32 R9, R11, 0x10, RZ ;  /* 0x000000100b097824 */ /* 0x001fe200078e00ff */
        /* <DEDUP_REMOVED lines=8> */
[----:B---3--:R-:W-:-:S04]  /*5a40*/  SHF.R.U32.HI R9, RZ, 0x2, R14 ;  /* 0x00000002ff097819 */ /* 0x008fc8000001160e */
[----:B------:R-:W-:Y:S02]  /*5a50*/  FSETP.GEU.AND P2, PT, R18, 1.175494350822287508e-38, PT ;  /* 0x008000001200780b */ /* 0x000fe40003f4e000 */
[----:B------:R-:W-:-:S11]  /*5a60*/  LOP3.LUT R9, R9, R14, RZ, 0x3c, !PT ;  /* 0x0000000e09097212 */ /* 0x000fd600078e3cff */
[----:B------:R-:W-:-:S05]  /*5a70*/  @!P2 FMUL R18, R18, 8388608 ;  /* 0x4b0000001212a820 */ /* 0x000fca0000400000 */
[----:B------:R-:W-:-:S04]  /*5a80*/  IADD3 R0, PT, PT, R18, -0x3f2aaaab, RZ ;  /* 0xc0d5555512007810 */ /* 0x000fc80007ffe0ff */
[----:B------:R-:W-:-:S05]  /*5a90*/  LOP3.LUT R13, R0, 0xff800000, RZ, 0xc0, !PT ;  /* 0xff800000000d7812 */ /* 0x000fca00078ec0ff */
[----:B------:R-:W-:Y:S01]  /*5aa0*/  IMAD.IADD R0, R18, 0x1, -R13 ;  /* 0x0000000112007824 */ /* 0x000fe200078e0a0d */
        /* <DEDUP_REMOVED lines=16> */
[----:B------:R-:W-:-:S03]  /*5bb0*/  IMAD.SHL.U32 R0, R16, 0x10, RZ ;  /* 0x0000001010007824 */ /* 0x000fc600078e00ff */
[----:B------:R-:W-:Y:S01]  /*5bc0*/  FFMA R19, R14, 0.69314718246459960938, R17 ;  /* 0x3f3172180e137823 */ /* 0x000fe20000000011 */
[----:B------:R-:W-:Y:S01]  /*5bd0*/  VIADD R14, R12, 0xb0f8a ;  /* 0x000b0f8a0c0e7836 */ /* 0x000fe20000000000 */
[----:B------:R-:W-:Y:S01]  /*5be0*/  LOP3.LUT R13, R9, R13, R0, 0x96, !PT ;  /* 0x0000000d090d7212 */ /* 0x000fe200078e9600 */
[C---:B------:R-:W-:Y:S01]  /*5bf0*/  @P2 FFMA R19, R18.reuse, R81, +INF ;  /* 0x7f80000012132423 */ /* 0x040fe20000000051 */
[----:B------:R-:W-:Y:S02]  /*5c00*/  FSETP.NEU.AND P2, PT, R18, RZ, PT ;  /* 0x000000ff1200720b */ /* 0x000fe40003f4d000 */
[----:B------:R0:W-:Y:S01]  /*5c10*/  STG.E.64 desc[UR6][R2.64], R14 ;  /* 0x0000000e02007986 */ /* 0x0001e2000c101b06 */
[----:B------:R-:W-:Y:S01]  /*5c20*/  LOP3.LUT R17, R13, R16, RZ, 0x3c, !PT ;  /* 0x000000100d117212 */ /* 0x000fe200078e3cff */
[----:B------:R-:W-:-:S04]  /*5c30*/  FMUL R19, R19, -2 ;  /* 0xc000000013137820 */ /* 0x000fc80000400000 */
[----:B------:R0:W-:Y:S01]  /*5c40*/  STG.E.64 desc[UR6][R2.64+0x10], R16 ;  /* 0x0000101002007986 */ /* 0x0001e2000c101b06 */
[----:B------:R-:W-:Y:S01]  /*5c50*/  FSEL R19, R19, +INF , P2 ;  /* 0x7f80000013137808 */ /* 0x000fe20001000000 */
[----:B------:R-:W-:-:S03]  /*5c60*/  IMAD.IADD R0, R17, 0x1, R14 ;  /* 0x0000000111007824 */ /* 0x000fc600078e020e */
[----:B------:R0:W1:Y:S01]  /*5c70*/  MUFU.RSQ R18, R19 ;  /* 0x0000001300127308 */ /* 0x0000620000001400 */
[----:B------:R-:W-:Y:S01]  /*5c80*/  VIADD R9, R19, 0xf3000000 ;  /* 0xf300000013097836 */ /* 0x000fe20000000000 */
[----:B------:R-:W-:-:S04]  /*5c90*/  I2FP.F32.U32 R0, R0 ;  /* 0x0000000000007245 */ /* 0x000fc80000201000 */
[----:B------:R-:W-:Y:S02]  /*5ca0*/  ISETP.GT.U32.AND P2, PT, R9, 0x727fffff, PT ;  /* 0x727fffff0900780c */ /* 0x000fe40003f44070 */
[----:B------:R-:W-:-:S05]  /*5cb0*/  MOV R9, 0x30c90fdb ;  /* 0x30c90fdb00097802 */ /* 0x000fca0000000f00 */
[----:B------:R-:W-:-:S06]  /*5cc0*/  FFMA R12, R0, R9, 7.314590599882819788e-10 ;  /* 0x30490fdb000c7423 */ /* 0x000fcc0000000009 */
[----:B01----:R-:W-:Y:S05]  /*5cd0*/  @!P2 BRA `(.L_x_116) ;  /* 0x000000000010a947 */ /* 0x003fea0003800000 */
[----:B------:R-:W-:Y:S01]  /*5ce0*/  IMAD.MOV.U32 R0, RZ, RZ, R19 ;  /* 0x000000ffff007224 */ /* 0x000fe200078e0013 */
[----:B------:R-:W-:-:S07]  /*5cf0*/  MOV R126, 0x5d10 ;  /* 0x00005d10007e7802 */ /* 0x000fce0000000f00 */
[----:B------:R-:W-:Y:S05]  /*5d00*/  CALL.REL.NOINC `($__internal_2_$__cuda_sm20_sqrt_rn_f32_slowpath) ;  /* 0x0000006800e47944 */ /* 0x000fea0003c00000 */
[----:B------:R-:W-:Y:S05]  /*5d10*/  BRA `(.L_x_117) ;  /* 0x0000000000107947 */ /* 0x000fea0003800000 */
.L_x_116:
[----:B------:R-:W-:Y:S01]  /*5d20*/  FMUL.FTZ R0, R19, R18 ;  /* 0x0000001213007220 */ /* 0x000fe20000410000 */
[----:B------:R-:W-:-:S03]  /*5d30*/  FMUL.FTZ R18, R18, 0.5 ;  /* 0x3f00000012127820 */ /* 0x000fc60000410000 */
[----:B------:R-:W-:-:S04]  /*5d40*/  FFMA R11, -R0, R0, R19 ;  /* 0x00000000000b7223 */ /* 0x000fc80000000113 */
[----:B------:R-:W-:-:S07]  /*5d50*/  FFMA R11, R11, R18, R0 ;  /* 0x000000120b0b7223 */ /* 0x000fce0000000000 */
.L_x_117:
[----:B------:R-:W-:Y:S05]  /*5d60*/  BSYNC.RECONVERGENT B1 ;  /* 0x0000000000017941 */ /* 0x000fea0003800200 */
.L_x_115:
[----:B------:R-:W-:-:S04]  /*5d70*/  FMUL.RZ R12, R12, 0.15915493667125701904 ;  /* 0x3e22f9830c0c7820 */ /* 0x000fc8000040c000 */
[----:B------:R-:W0:Y:S08]  /*5d80*/  MUFU.COS R0, R12 ;  /* 0x0000000c00007308 */ /* 0x000e300000000000 */
[----:B------:R-:W1:Y:S01]  /*5d90*/  MUFU.SIN R10, R12 ;  /* 0x0000000c000a7308 */ /* 0x000e620000000400 */
[----:B0-----:R-:W-:-:S05]  /*5da0*/  FMUL R0, R0, R11 ;  /* 0x0000000b00007220 */ /* 0x001fca0000400000 */
[----:B------:R2:W-:Y:S01]  /*5db0*/  STG.E desc[UR6][R2.64+0x20], R0 ;  /* 0x0000200002007986 */ /* 0x0005e2000c101906 */
[----:B-1----:R-:W-:-:S07]  /*5dc0*/  FMUL R10, R10, R11 ;  /* 0x0000000b0a0a7220 */ /* 0x002fce0000400000 */
.L_x_114:
[----:B------:R-:W-:Y:S05]  /*5dd0*/  BSYNC.RECONVERGENT B0 ;  /* 0x0000000000007941 */ /* 0x000fea0003800200 */
.L_x_113:
[----:B0-2---:R-:W0:Y:S01]  /*5de0*/  F2F.F64.F32 R2, R10 ;  /* 0x0000000a00027310 */ /* 0x005e220000201800 */
[----:B------:R-:W-:Y:S01]  /*5df0*/  BSSY.RECONVERGENT B0, `(.L_x_118) ;  /* 0x0000057000007945 */ /* 0x000fe20003800200 */
[----:B------:R-:W-:Y:S02]  /*5e00*/  IMAD.MOV.U32 R9, RZ, RZ, RZ ;  /* 0x000000ffff097224 */ /* 0x000fe400078e00ff */
[----:B------:R-:W-:Y:S01]  /*5e10*/  IMAD.MOV.U32 R12, RZ, RZ, R0 ;  /* 0x000000ffff0c7224 */ /* 0x000fe200078e0000 */
[----:B0-----:R-:W-:-:S08]  /*5e20*/  DFMA R2, R2, R2, R4 ;  /* 0x000000020202722b */ /* 0x001fd00000000004 */
[----:B------:R-:W-:Y:S01]  /*5e30*/  DADD R2, R4, R2 ;  /* 0x0000000004027229 */ /* 0x000fe20000000002 */
[----:B------:R-:W-:Y:S10]  /*5e40*/  @!P0 BRA `(.L_x_119) ;  /* 0x0000000400448947 */ /* 0x000ff40003800000 */
[----:B------:R-:W0:Y:S01]  /*5e50*/  S2R R0, SR_TID.X ;  /* 0x0000000000007919 */ /* 0x000e220000002100 */
        /* <DEDUP_REMOVED lines=12> */
[----:B------:R-:W-:Y:S01]  /*5f20*/  IMAD.MOV.U32 R15, RZ, RZ, 0x2f800000 ;  /* 0x2f800000ff0f7424 */ /* 0x000fe200078e00ff */
[----:B---3--:R-:W-:Y:S01]  /*5f30*/  SHF.L.U32 R9, R13, 0x4, RZ ;  /* 0x000000040d097819 */ /* 0x008fe200000006ff */
[----:B------:R0:W-:Y:S02]  /*5f40*/  STG.E.64 desc[UR6][R4.64+0x8], R12 ;  /* 0x0000080c04007986 */ /* 0x0001e4000c101b06 */
[----:B------:R-:W-:-:S05]  /*5f50*/  IMAD.SHL.U32 R11, R0, 0x2, RZ ;  /* 0x00000002000b7824 */ /* 0x000fca00078e00ff */
[----:B------:R-:W-:Y:S02]  /*5f60*/  LOP3.LUT R18, R0, R11, R9, 0x96, !PT ;  /* 0x0000000b00127212 */ /* 0x000fe400078e9609 */
[----:B----4-:R-:W-:Y:S02]  /*5f70*/  SHF.R.U32.HI R9, RZ, 0x2, R16 ;  /* 0x00000002ff097819 */ /* 0x010fe40000011610 */
[----:B------:R-:W-:Y:S02]  /*5f80*/  LOP3.LUT R18, R18, R13, RZ, 0x3c, !PT ;  /* 0x0000000d12127212 */ /* 0x000fe400078e3cff */
[----:B------:R-:W-:Y:S02]  /*5f90*/  LOP3.LUT R9, R9, R16, RZ, 0x3c, !PT ;  /* 0x0000001009097212 */ /* 0x000fe400078e3cff */
[----:B------:R-:W-:-:S04]  /*5fa0*/  IADD3 R0, PT, PT, R14, 0x587c5, R18 ;  /* 0x000587c50e007810 */ /* 0x000fc80007ffe012 */
[----:B------:R-:W-:-:S05]  /*5fb0*/  I2FP.F32.U32 R0, R0 ;  /* 0x0000000000007245 */ /* 0x000fca0000201000 */
[----:B------:R-:W-:-:S05]  /*5fc0*/  FFMA R15, R0, R15, 1.1641532182693481445e-10 ;  /* 0x2f000000000f7423 */ /* 0x000fca000000000f */
[----:B------:R-:W-:-:S13]  /*5fd0*/  FSETP.GEU.AND P2, PT, R15, 1.175494350822287508e-38, PT ;  /* 0x008000000f00780b */ /* 0x000fda0003f4e000 */
        /* <DEDUP_REMOVED lines=18> */
[----:B------:R-:W-:Y:S02]  /*6100*/  IMAD.SHL.U32 R11, R9, 0x2, RZ ;  /* 0x00000002090b7824 */ /* 0x000fe400078e00ff */
[----:B------:R-:W-:Y:S01]  /*6110*/  FFMA R19, R19, R126, R19 ;  /* 0x0000007e13137223 */ /* 0x000fe20000000013 */
[----:B------:R-:W-:Y:S01]  /*6120*/  MOV R126, 0x7f800000 ;  /* 0x7f800000007e7802 */ /* 0x000fe20000000f00 */
[----:B------:R-:W-:-:S02]  /*6130*/  IMAD.SHL.U32 R0, R18, 0x10, RZ ;  /* 0x0000001012007824 */ /* 0x000fc400078e00ff */
[----:B------:R-:W-:Y:S01]  /*6140*/  FFMA R80, R16, 0.69314718246459960938, R19 ;  /* 0x3f31721810507823 */ /* 0x000fe20000000013 */
[----:B------:R-:W-:Y:S02]  /*6150*/  VIADD R16, R14, 0xb0f8a ;  /* 0x000b0f8a0e107836 */ /* 0x000fe40000000000 */
[----:B------:R-:W-:Y:S01]  /*6160*/  LOP3.LUT R11, R9, R11, R0, 0x96, !PT ;  /* 0x0000000b090b7212 */ /* 0x000fe200078e9600 */
[C---:B------:R-:W-:Y:S01]  /*6170*/  @P2 FFMA R80, R15.reuse, R126, +INF ;  /* 0x7f8000000f502423 */ /* 0x040fe2000000007e */
[----:B------:R-:W-:Y:S01]  /*6180*/  FSETP.NEU.AND P2, PT, R15, RZ, PT ;  /* 0x000000ff0f00720b */ /* 0x000fe20003f4d000 */
        /* <DEDUP_REMOVED lines=17> */
.L_x_121:
[----:B------:R-:W-:Y:S01]  /*62a0*/  FMUL.FTZ R11, R80, R9 ;  /* 0x00000009500b7220 */ /* 0x000fe20000410000 */
[----:B------:R-:W-:-:S03]  /*62b0*/  FMUL.FTZ R9, R9, 0.5 ;  /* 0x3f00000009097820 */ /* 0x000fc60000410000 */
[----:B------:R-:W-:-:S04]  /*62c0*/  FFMA R80, -R11, R11, R80 ;  /* 0x0000000b0b507223 */ /* 0x000fc80000000150 */
[----:B------:R-:W-:-:S07]  /*62d0*/  FFMA R11, R80, R9, R11 ;  /* 0x00000009500b7223 */ /* 0x000fce000000000b */
.L_x_122:
[----:B------:R-:W-:Y:S05]  /*62e0*/  BSYNC.RECONVERGENT B1 ;  /* 0x0000000000017941 */ /* 0x000fea0003800200 */
.L_x_120:
[----:B------:R-:W-:Y:S01]  /*62f0*/  FMUL.RZ R14, R14, 0.15915493667125701904 ;  /* 0x3e22f9830e0e7820 */ /* 0x000fe2000040c000 */
[----:B------:R-:W-:-:S03]  /*6300*/  IMAD.MOV.U32 R9, RZ, RZ, 0x1 ;  /* 0x00000001ff097424 */ /* 0x000fc600078e00ff */
[----:B------:R-:W0:Y:S08]  /*6310*/  MUFU.COS R0, R14 ;  /* 0x0000000e00007308 */ /* 0x000e300000000000 */
[----:B------:R-:W1:Y:S01]  /*6320*/  MUFU.SIN R12, R14 ;  /* 0x0000000e000c7308 */ /* 0x000e620000000400 */
[----:B0-----:R-:W-:-:S05]  /*6330*/  FMUL R0, R0, R11 ;  /* 0x0000000b00007220 */ /* 0x001fca0000400000 */
[----:B------:R0:W-:Y:S01]  /*6340*/  STG.E desc[UR6][R4.64+0x20], R0 ;  /* 0x0000200004007986 */ /* 0x0001e2000c101906 */
[----:B-1----:R-:W-:-:S07]  /*6350*/  FMUL R12, R12, R11 ;  /* 0x0000000b0c0c7220 */ /* 0x002fce0000400000 */
.L_x_119:
[----:B------:R-:W-:Y:S05]  /*6360*/  BSYNC.RECONVERGENT B0 ;  /* 0x0000000000007941 */ /* 0x000fea0003800200 */
.L_x_118:
[----:B------:R-:W1:Y:S01]  /*6370*/  S2R R18, SR_TID.X ;  /* 0x0000000000127919 */ /* 0x000e620000002100 */
[----:B------:R-:W1:Y:S01]  /*6380*/  S2UR UR5, SR_CTAID.X ;  /* 0x00000000000579c3 */ /* 0x000e620000002500 */
[----:B------:R-:W2:Y:S01]  /*6390*/  F2F.F64.F32 R14, R12 ;  /* 0x0000000c000e7310 */ /* 0x000ea20000201800 */
[----:B------:R-:W-:Y:S06]  /*63a0*/  BSSY.RECONVERGENT B0, `(.L_x_123) ;  /* 0x0000057000007945 */ /* 0x000fec0003800200 */
[----:B0-----:R-:W1:Y:S08]  /*63b0*/  LDC R5, c[0x0][0x360] ;  /* 0x0000d800ff057b82 */ /* 0x001e700000000800 */
[----:B------:R-:W0:Y:S01]  /*63c0*/  LDC.64 R16, c[0x0][0x380] ;  /* 0x0000e000ff107b82 */ /* 0x000e220000000a00 */
[----:B--2---:R-:W-:-:S08]  /*63d0*/  DFMA R14, R14, R14, R2 ;  /* 0x0000000e0e0e722b */ /* 0x004fd00000000002 */
[----:B------:R-:W-:Y:S01]  /*63e0*/  DADD R2, R2, R14 ;  /* 0x0000000002027229 */ /* 0x000fe2000000000e */
[----:B------:R-:W-:Y:S02]  /*63f0*/  IMAD.MOV.U32 R14, RZ, RZ, R0 ;  /* 0x000000ffff0e7224 */ /* 0x000fe400078e0000 */
[----:B-1----:R-:W-:-:S04]  /*6400*/  IMAD R5, R5, UR5, R18 ;  /* 0x0000000505057c24 */ /* 0x002fc8000f8e0212 */
[----:B0-----:R-:W-:-:S05]  /*6410*/  IMAD.WIDE.U32 R4, R5, 0x30, R16 ;  /* 0x0000003005047825 */ /* 0x001fca00078e0010 */
[----:B------:R0:W-:Y:S01]  /*6420*/  STG.E desc[UR6][R4.64+0x18], R9 ;  /* 0x0000180904007986 */ /* 0x0001e2000c101906 */
[----:B------:R-:W-:Y:S05]  /*6430*/  @P1 BRA `(.L_x_124) ;  /* 0x0000000400341947 */ /* 0x000fea0003800000 */
[----:B0-----:R-:W0:Y:S02]  /*6440*/  LDC R5, c[0x0][0x360] ;  /* 0x0000d800ff057b82 */ /* 0x001e240000000800 */
[----:B0-----:R-:W-:-:S04]  /*6450*/  IMAD R5, R5, UR5, R18 ;  /* 0x0000000505057c24 */ /* 0x001fc8000f8e0212 */
[----:B------:R-:W-:-:S05]  /*6460*/  IMAD.WIDE.U32 R4, R5, 0x30, R16 ;  /* 0x0000003005047825 */ /* 0x000fca00078e0010 */
[----:B------:R-:W2:Y:S04]  /*6470*/  LDG.E.64 R16, desc[UR6][R4.64] ;  /* 0x0000000604107981 */ /* 0x000ea8000c1e1b00 */
[----:B------:R-:W3:Y:S04]  /*6480*/  LDG.E.64 R14, desc[UR6][R4.64+0x10] ;  /* 0x00001006040e7981 */ /* 0x000ee8000c1e1b00 */
[----:B------:R-:W4:Y:S01]  /*6490*/  LDG.E.64 R18, desc[UR6][R4.64+0x8] ;  /* 0x0000080604127981 */ /* 0x000f22000c1e1b00 */
[----:B------:R-:W-:Y:S01]  /*64a0*/  IMAD.MOV.U32 R13, RZ, RZ, 0x2f800000 ;  /* 0x2f800000ff0d7424 */ /* 0x000fe200078e00ff */
[----:B------:R-:W-:Y:S01]  /*64b0*/  BSSY.RECONVERGENT B1, `(.L_x_125) ;  /* 0x000003f000017945 */ /* 0x000fe20003800200 */
[----:B------:R-:W-:Y:S01]  /*64c0*/  IMAD.MOV.U32 R130, RZ, RZ, 0x3e055027 ;  /* 0x3e055027ff827424 */ /* 0x000fe200078e00ff */
[----:B--2---:R-:W-:-:S04]  /*64d0*/  SHF.R.U32.HI R0, RZ, 0x2, R17 ;  /* 0x00000002ff007819 */ /* 0x004fc80000011611 */
[----:B------:R-:W-:Y:S01]  /*64e0*/  LOP3.LUT R0, R0, R17, RZ, 0x3c, !PT ;  /* 0x0000001100007212 */ /* 0x000fe200078e3cff */
[----:B---3--:R0:W-:Y:S01]  /*64f0*/  STG.E.64 desc[UR6][R4.64+0x8], R14 ;  /* 0x0000080e04007986 */ /* 0x0081e2000c101b06 */
[----:B------:R-:W-:-:S03]  /*6500*/  SHF.L.U32 R9, R15, 0x4, RZ ;  /* 0x000000040f097819 */ /* 0x000fc600000006ff */
[----:B------:R-:W-:-:S05]  /*6510*/  IMAD.SHL.U32 R11, R0, 0x2, RZ ;  /* 0x00000002000b7824 */ /* 0x000fca00078e00ff */
[----:B------:R-:W-:Y:S02]  /*6520*/  LOP3.LUT R80, R0, R11, R9, 0x96, !PT ;  /* 0x0000000b00507212 */ /* 0x000fe400078e9609 */
[----:B----4-:R-:W-:Y:S02]  /*6530*/  SHF.R.U32.HI R9, RZ, 0x2, R18 ;  /* 0x00000002ff097819 */ /* 0x010fe40000011612 */
[----:B------:R-:W-:Y:S02]  /*6540*/  LOP3.LUT R80, R80, R15, RZ, 0x3c, !PT ;  /* 0x0000000f50507212 */ /* 0x000fe400078e3cff */
[----:B------:R-:W-:Y:S01]  /*6550*/  LOP3.LUT R9, R9, R18, RZ, 0x3c, !PT ;  /* 0x0000001209097212 */ /* 0x000fe200078e3cff */
[C---:B------:R-:W-:Y:S01]  /*6560*/  VIADD R18, R16.reuse, 0xb0f8a ;  /* 0x000b0f8a10127836 */ /* 0x040fe20000000000 */
[----:B------:R-:W-:-:S04]  /*6570*/  IADD3 R0, PT, PT, R16, 0x587c5, R80 ;  /* 0x000587c510007810 */ /* 0x000fc80007ffe050 */
[----:B------:R-:W-:Y:S01]  /*6580*/  I2FP.F32.U32 R0, R0 ;  /* 0x0000000000007245 */ /* 0x000fe20000201000 */
[----:B------:R0:W-:Y:S04]  /*6590*/  STG.E.64 desc[UR6][R4.64], R18 ;  /* 0x0000001204007986 */ /* 0x0001e8000c101b06 */
[----:B------:R-:W-:-:S05]  /*65a0*/  FFMA R13, R0, R13, 1.1641532182693481445e-10 ;  /* 0x2f000000000d7423 */ /* 0x000fca000000000d */
[----:B------:R-:W-:-:S13]  /*65b0*/  FSETP.GEU.AND P2, PT, R13, 1.175494350822287508e-38, PT ;  /* 0x008000000d00780b */ /* 0x000fda0003f4e000 */
[----:B------:R-:W-:-:S04]  /*65c0*/  @!P2 FMUL R13, R13, 8388608 ;  /* 0x4b0000000d0da820 */ /* 0x000fc80000400000 */
[----:B------:R-:W-:-:S05]  /*65d0*/  VIADD R0, R13, 0xc0d55555 ;  /* 0xc0d555550d007836 */ /* 0x000fca0000000000 */
[----:B------:R-:W-:-:S04]  /*65e0*/  LOP3.LUT R126, R0, 0xff800000, RZ, 0xc0, !PT ;  /* 0xff800000007e7812 */ /* 0x000fc800078ec0ff */
[-C--:B------:R-:W-:Y:S02]  /*65f0*/  IADD3 R0, PT, PT, R13, -R126.reuse, RZ ;  /* 0x8000007e0d007210 */ /* 0x080fe40007ffe0ff */
[----:B------:R-:W-:Y:S02]  /*6600*/  I2FP.F32.S32 R11, R126 ;  /* 0x0000007e000b7245 */ /* 0x000fe40000201400 */
[----:B------:R-:W-:Y:S01]  /*6610*/  MOV R126, 0x7f800000 ;  /* 0x7f800000007e7802 */ /* 0x000fe20000000f00 */
        /* <DEDUP_REMOVED lines=15> */
[----:B------:R-:W-:-:S03]  /*6710*/  IMAD.SHL.U32 R0, R80, 0x10, RZ ;  /* 0x0000001050007824 */ /* 0x000fc600078e00ff */
[----:B------:R-:W-:Y:S02]  /*6720*/  FFMA R17, R17, 0.69314718246459960938, R130 ;  /* 0x3f31721811117823 */ /* 0x000fe40000000082 */
[----:B------:R-:W-:Y:S01]  /*6730*/  LOP3.LUT R11, R9, R11, R0, 0x96, !PT ;  /* 0x0000000b090b7212 */ /* 0x000fe200078e9600 */
[C---:B------:R-:W-:Y:S01]  /*6740*/  @P2 FFMA R17, R13.reuse, R126, +INF ;  /* 0x7f8000000d112423 */ /* 0x040fe2000000007e */
[----:B------:R-:W-:Y:S02]  /*6750*/  FSETP.NEU.AND P2, PT, R13, RZ, PT ;  /* 0x000000ff0d00720b */ /* 0x000fe40003f4d000 */
        /* <DEDUP_REMOVED lines=16> */
.L_x_126:
[----:B------:R-:W-:Y:S01]  /*6860*/  FMUL.FTZ R0, R17, R126 ;  /* 0x0000007e11007220 */ /* 0x000fe20000410000 */
[----:B------:R-:W-:-:S03]  /*6870*/  FMUL.FTZ R126, R126, 0.5 ;  /* 0x3f0000007e7e7820 */ /* 0x000fc60000410000 */
[----:B------:R-:W-:-:S04]  /*6880*/  FFMA R11, -R0, R0, R17 ;  /* 0x00000000000b7223 */ /* 0x000fc80000000111 */
[----:B------:R-:W-:-:S07]  /*6890*/  FFMA R11, R11, R126, R0 ;  /* 0x0000007e0b0b7223 */ /* 0x000fce0000000000 */
.L_x_127:
[----:B------:R-:W-:Y:S05]  /*68a0*/  BSYNC.RECONVERGENT B1 ;  /* 0x0000000000017941 */ /* 0x000fea0003800200 */
.L_x_125:
[----:B------:R-:W-:-:S04]  /*68b0*/  FMUL.RZ R16, R16, 0.15915493667125701904 ;  /* 0x3e22f98310107820 */ /* 0x000fc8000040c000 */
[----:B------:R-:W0:Y:S08]  /*68c0*/  MUFU.COS R0, R16 ;  /* 0x0000001000007308 */ /* 0x000e300000000000 */
[----:B------:R-:W1:Y:S01]  /*68d0*/  MUFU.SIN R14, R16 ;  /* 0x00000010000e7308 */ /* 0x000e620000000400 */
[----:B0-----:R-:W-:-:S05]  /*68e0*/  FMUL R0, R0, R11 ;  /* 0x0000000b00007220 */ /* 0x001fca0000400000 */
[----:B------:R2:W-:Y:S01]  /*68f0*/  STG.E desc[UR6][R4.64+0x20], R0 ;  /* 0x0000200004007986 */ /* 0x0005e2000c101906 */
[----:B-1----:R-:W-:-:S07]  /*6900*/  FMUL R14, R14, R11 ;  /* 0x0000000b0e0e7220 */ /* 0x002fce0000400000 */
.L_x_124:
[----:B------:R-:W-:Y:S05]  /*6910*/  BSYNC.RECONVERGENT B0 ;  /* 0x0000000000007941 */ /* 0x000fea0003800200 */
.L_x_123:
        /* <DEDUP_REMOVED lines=64> */
[----:B------:R-:W-:Y:S01]  /*6d20*/  IMAD.IADD R0, R127, 0x1, R80 ;  /* 0x000000017f007824 */ /* 0x000fe200078e0250 */
[----:B------:R-:W-:Y:S02]  /*6d30*/  MOV R15, 0x30c90fdb ;  /* 0x30c90fdb000f7802 */ /* 0x000fe40000000f00 */
        /* <DEDUP_REMOVED lines=10> */
.L_x_131:
[----:B------:R-:W-:Y:S01]  /*6de0*/  FMUL.FTZ R0, R9, R18 ;  /* 0x0000001209007220 */ /* 0x000fe20000410000 */
[----:B------:R-:W-:-:S03]  /*6df0*/  FMUL.FTZ R11, R18, 0.5 ;  /* 0x3f000000120b7820 */ /* 0x000fc60000410000 */
[----:B------:R-:W-:-:S04]  /*6e00*/  FFMA R9, -R0, R0, R9 ;  /* 0x0000000000097223 */ /* 0x000fc80000000109 */
[----:B------:R-:W-:-:S07]  /*6e10*/  FFMA R11, R9, R11, R0 ;  /* 0x0000000b090b7223 */ /* 0x000fce0000000000 */
.L_x_132:
[----:B------:R-:W-:Y:S05]  /*6e20*/  BSYNC.RECONVERGENT B1 ;  /* 0x0000000000017941 */ /* 0x000fea0003800200 */
.L_x_130:
[----:B------:R-:W-:Y:S01]  /*6e30*/  FMUL.RZ R15, R15, 0.15915493667125701904 ;  /* 0x3e22f9830f0f7820 */ /* 0x000fe2000040c000 */
[----:B------:R-:W-:-:S03]  /*6e40*/  IMAD.MOV.U32 R9, RZ, RZ, 0x1 ;  /* 0x00000001ff097424 */ /* 0x000fc600078e00ff */
[----:B------:R-:W0:Y:S08]  /*6e50*/  MUFU.COS R0, R15 ;  /* 0x0000000f00007308 */ /* 0x000e300000000000 */
[----:B------:R-:W1:Y:S01]  /*6e60*/  MUFU.SIN R16, R15 ;  /* 0x0000000f00107308 */ /* 0x000e620000000400 */
[----:B0-----:R-:W-:-:S05]  /*6e70*/  FMUL R0, R0, R11 ;  /* 0x0000000b00007220 */ /* 0x001fca0000400000 */
[----:B------:R0:W-:Y:S01]  /*6e80*/  STG.E desc[UR6][R4.64+0x20], R0 ;  /* 0x0000200004007986 */ /* 0x0001e2000c101906 */
[----:B-1----:R-:W-:-:S07]  /*6e90*/  FMUL R16, R16, R11 ;  /* 0x0000000b10107220 */ /* 0x002fce0000400000 */
.L_x_129:
[----:B------:R-:W-:Y:S05]  /*6ea0*/  BSYNC.RECONVERGENT B0 ;  /* 0x0000000000007941 */ /* 0x000fea0003800200 */
.L_x_128:
        /* <DEDUP_REMOVED lines=79> */
.L_x_136:
[----:B------:R-:W-:Y:S01]  /*73a0*/  FMUL.FTZ R0, R9, R80 ;  /* 0x0000005009007220 */ /* 0x000fe20000410000 */
[----:B------:R-:W-:-:S03]  /*73b0*/  FMUL.FTZ R11, R80, 0.5 ;  /* 0x3f000000500b7820 */ /* 0x000fc60000410000 */
[----:B------:R-:W-:-:S04]  /*73c0*/  FFMA R9, -R0, R0, R9 ;  /* 0x0000000000097223 */ /* 0x000fc80000000109 */
[----:B------:R-:W-:-:S07]  /*73d0*/  FFMA R11, R9, R11, R0 ;  /* 0x0000000b090b7223 */ /* 0x000fce0000000000 */
.L_x_137:
[----:B------:R-:W-:Y:S05]  /*73e0*/  BSYNC.RECONVERGENT B1 ;  /* 0x0000000000017941 */ /* 0x000fea0003800200 */
.L_x_135:
[----:B------:R-:W-:-:S04]  /*73f0*/  FMUL.RZ R15, R15, 0.15915493667125701904 ;  /* 0x3e22f9830f0f7820 */ /* 0x000fc8000040c000 */
[----:B------:R-:W0:Y:S08]  /*7400*/  MUFU.COS R0, R15 ;  /* 0x0000000f00007308 */ /* 0x000e300000000000 */
[----:B------:R-:W1:Y:S01]  /*7410*/  MUFU.SIN R18, R15 ;  /* 0x0000000f00127308 */ /* 0x000e620000000400 */
[----:B0-----:R-:W-:-:S05]  /*7420*/  FMUL R0, R0, R11 ;  /* 0x0000000b00007220 */ /* 0x001fca0000400000 */
[----:B------:R2:W-:Y:S01]  /*7430*/  STG.E desc[UR6][R4.64+0x20], R0 ;  /* 0x0000200004007986 */ /* 0x0005e2000c101906 */
[----:B-1----:R-:W-:-:S07]  /*7440*/  FMUL R18, R18, R11 ;  /* 0x0000000b12127220 */ /* 0x002fce0000400000 */
.L_x_134:
[----:B------:R-:W-:Y:S05]  /*7450*/  BSYNC.RECONVERGENT B0 ;  /* 0x0000000000007941 */ /* 0x000fea0003800200 */
.L_x_133:
[----:B0-2---:R-:W0:Y:S01]  /*7460*/  F2F.F64.F32 R4, R18 ;  /* 0x0000001200047310 */ /* 0x005e220000201800 */
[----:B------:R-:W-:Y:S01]  /*7470*/  BSSY.RECONVERGENT B0, `(.L_x_138) ;  /* 0x0000055000007945 */ /* 0x000fe20003800200 */
        /* <DEDUP_REMOVED lines=14> */
[----:B------:R-:W-:Y:S01]  /*7560*/  MOV R136, 0x3e055027 ;  /* 0x3e05502700887802 */ /* 0x000fe20000000f00 */
[----:B------:R-:W-:Y:S01]  /*7570*/  BSSY.RECONVERGENT B1, `(.L_x_140) ;  /* 0x000003e000017945 */ /* 0x000fe20003800200 */
[----:B--2---:R-:W-:-:S04]  /*7580*/  SHF.R.U32.HI R0, RZ, 0x2, R127 ;  /* 0x00000002ff007819 */ /* 0x004fc8000001167f */
[----:B------:R-:W-:Y:S01]  /*7590*/  LOP3.LUT R0, R0, R127, RZ, 0x3c, !PT ;  /* 0x0000007f00007212 */ /* 0x000fe200078e3cff */
[----:B---3--:R-:W-:Y:S01]  /*75a0*/  IMAD.SHL.U32 R9, R81, 0x10, RZ ;  /* 0x0000001051097824 */ /* 0x008fe200078e00ff */
[----:B------:R0:W-:Y:S02]  /*75b0*/  STG.E.64 desc[UR6][R4.64+0x8], R80 ;  /* 0x0000085004007986 */ /* 0x0001e4000c101b06 */
[----:B------:R-:W-:-:S04]  /*75c0*/  SHF.L.U32 R11, R0, 0x1, RZ ;  /* 0x00000001000b7819 */ /* 0x000fc800000006ff */
[----:B------:R-:W-:Y:S02]  /*75d0*/  LOP3.LUT R132, R0, R11, R9, 0x96, !PT ;  /* 0x0000000b00847212 */ /* 0x000fe400078e9609 */
[----:B----4-:R-:W-:Y:S02]  /*75e0*/  SHF.R.U32.HI R9, RZ, 0x2, R130 ;  /* 0x00000002ff097819 */ /* 0x010fe40000011682 */
[----:B------:R-:W-:Y:S02]  /*75f0*/  LOP3.LUT R132, R132, R81, RZ, 0x3c, !PT ;  /* 0x0000005184847212 */ /* 0x000fe400078e3cff */
[----:B------:R-:W-:Y:S02]  /*7600*/  LOP3.LUT R9, R9, R130, RZ, 0x3c, !PT ;  /* 0x0000008209097212 */ /* 0x000fe400078e3cff */
[C---:B------:R-:W-:Y:S02]  /*7610*/  IADD3 R0, PT, PT, R126.reuse, 0x587c5, R132 ;  /* 0x000587c57e007810 */ /* 0x040fe40007ffe084 */
[----:B------:R-:W-:-:S02]  /*7620*/  IADD3 R130, PT, PT, R126, 0xb0f8a, RZ ;  /* 0x000b0f8a7e827810 */ /* 0x000fc40007ffe0ff */
[----:B------:R-:W-:-:S03]  /*7630*/  I2FP.F32.U32 R0, R0 ;  /* 0x0000000000007245 */ /* 0x000fc60000201000 */
[----:B------:R0:W-:Y:S02]  /*7640*/  STG.E.64 desc[UR6][R4.64], R130 ;  /* 0x0000008204007986 */ /* 0x0001e4000c101b06 */
        /* <DEDUP_REMOVED lines=32> */
[----:B------:R-:W-:Y:S02]  /*7850*/  IMAD.IADD R0, R133, 0x1, R130 ;  /* 0x0000000185007824 */ /* 0x000fe400078e0282 */
[----:B------:R-:W-:Y:S01]  /*7860*/  IMAD.MOV.U32 R15, RZ, RZ, 0x30c90fdb ;  /* 0x30c90fdbff0f7424 */ /* 0x000fe200078e00ff */
[----:B------:R0:W1:Y:S01]  /*7870*/  MUFU.RSQ R126, R9 ;  /* 0x00000009007e7308 */ /* 0x0000620000001400 */
[----:B------:R-:W-:Y:S01]  /*7880*/  VIADD R11, R9, 0xf3000000 ;  /* 0xf3000000090b7836 */ /* 0x000fe20000000000 */
[----:B------:R-:W-:-:S04]  /*7890*/  I2FP.F32.U32 R0, R0 ;  /* 0x0000000000007245 */ /* 0x000fc80000201000 */
[----:B------:R-:W-:Y:S01]  /*78a0*/  ISETP.GT.U32.AND P0, PT, R11, 0x727fffff, PT ;  /* 0x727fffff0b00780c */ /* 0x000fe20003f04070 */
[----:B------:R-:W-:-:S12]  /*78b0*/  FFMA R15, R0, R15, 7.314590599882819788e-10 ;  /* 0x30490fdb000f7423 */ /* 0x000fd8000000000f */
[----:B01----:R-:W-:Y:S05]  /*78c0*/  @!P0 BRA `(.L_x_141) ;  /* 0x0000000000108947 */ /* 0x003fea0003800000 */
[----:B------:R-:W-:Y:S02]  /*78d0*/  MOV R0, R9 ;  /* 0x0000000900007202 */ /* 0x000fe40000000f00 */
[----:B------:R-:W-:-:S07]  /*78e0*/  MOV R126, 0x7900 ;  /* 0x00007900007e7802 */ /* 0x000fce0000000f00 */
[----:B------:R-:W-:Y:S05]  /*78f0*/  CALL.REL.NOINC `($__internal_2_$__cuda_sm20_sqrt_rn_f32_slowpath) ;  /* 0x0000004c00e87944 */ /* 0x000fea0003c00000 */
[----:B------:R-:W-:Y:S05]  /*7900*/  BRA `(.L_x_142) ;  /* 0x0000000000107947 */ /* 0x000fea0003800000 */
.L_x_141:
[----:B------:R-:W-:Y:S01]  /*7910*/  FMUL.FTZ R0, R9, R126 ;  /* 0x0000007e09007220 */ /* 0x000fe20000410000 */
[----:B------:R-:W-:-:S03]  /*7920*/  FMUL.FTZ R11, R126, 0.5 ;  /* 0x3f0000007e0b7820 */ /* 0x000fc60000410000 */
[----:B------:R-:W-:-:S04]  /*7930*/  FFMA R9, -R0, R0, R9 ;  /* 0x0000000000097223 */ /* 0x000fc80000000109 */
[----:B------:R-:W-:-:S07]  /*7940*/  FFMA R11, R9, R11, R0 ;  /* 0x0000000b090b7223 */ /* 0x000fce0000000000 */
.L_x_142:
[----:B------:R-:W-:Y:S05]  /*7950*/  BSYNC.RECONVERGENT B1 ;  /* 0x0000000000017941 */ /* 0x000fea0003800200 */
.L_x_140:
[----:B------:R-:W-:-:S04]  /*7960*/  FMUL.RZ R15, R15, 0.15915493667125701904 ;  /* 0x3e22f9830f0f7820 */ /* 0x000fc8000040c000 */
[----:B------:R-:W0:Y:S08]  /*7970*/  MUFU.COS R0, R15 ;  /* 0x0000000f00007308 */ /* 0x000e300000000000 */
[----:B------:R-:W1:Y:S01]  /*7980*/  MUFU.SIN R154, R15 ;  /* 0x0000000f009a7308 */ /* 0x000e620000000400 */
[----:B0-----:R-:W-:-:S05]  /*7990*/  FMUL R0, R0, R11 ;  /* 0x0000000b00007220 */ /* 0x001fca0000400000 */
[----:B------:R0:W-:Y:S01]  /*79a0*/  STG.E desc[UR6][R4.64+0x20], R0 ;  /* 0x0000200004007986 */ /* 0x0001e2000c101906 */
[----:B-1----:R-:W-:-:S07]  /*79b0*/  FMUL R154, R154, R11 ;  /* 0x0000000b9a9a7220 */ /* 0x002fce0000400000 */
.L_x_139:
[----:B------:R-:W-:Y:S05]  /*79c0*/  BSYNC.RECONVERGENT B0 ;  /* 0x0000000000007941 */ /* 0x000fea0003800200 */
.L_x_138:
[----:B0-----:R-:W0:Y:S01]  /*79d0*/  F2F.F64.F32 R4, R154 ;  /* 0x0000009a00047310 */ /* 0x001e220000201800 */
[----:B------:R-:W-:Y:S01]  /*79e0*/  BSSY.RECONVERGENT B0, `(.L_x_143) ;  /* 0x000005e000007945 */ /* 0x000fe20003800200 */
[----:B0-----:R-:W-:-:S08]  /*79f0*/  DFMA R130, R4, R4, R2 ;  /* 0x000000040482722b */ /* 0x001fd00000000002 */
[----:B------:R-:W-:Y:S01]  /*7a00*/  DADD R130, R2, R130 ;  /* 0x0000000002827229 */ /* 0x000fe20000000082 */
[----:B------:R-:W-:Y:S10]  /*7a10*/  @P1 BRA `(.L_x_144) ;  /* 0x0000000400401947 */ /* 0x000ff40003800000 */
        /* <DEDUP_REMOVED lines=11> */
[----:B------:R-:W-:-:S02]  /*7ad0*/  IMAD.MOV.U32 R134, RZ, RZ, 0x3e055027 ;  /* 0x3e055027ff867424 */ /* 0x000fc400078e00ff */
[----:B------:R-:W-:Y:S01]  /*7ae0*/  IMAD.MOV.U32 R15, RZ, RZ, 0x30c90fdb ;  /* 0x30c90fdbff0f7424 */ /* 0x000fe200078e00ff */
[----:B--2---:R-:W-:-:S04]  /*7af0*/  SHF.R.U32.HI R0, RZ, 0x2, R127 ;  /* 0x00000002ff007819 */ /* 0x004fc8000001167f */
[----:B------:R-:W-:Y:S01]  /*7b00*/  LOP3.LUT R0, R0, R127, RZ, 0x3c, !PT ;  /* 0x0000007f00007212 */ /* 0x000fe200078e3cff */
[----:B---3--:R-:W-:-:S04]  /*7b10*/  IMAD.SHL.U32 R3, R5, 0x10, RZ ;  /* 0x0000001005037824 */ /* 0x008fc800078e00ff */
[----:B------:R-:W-:-:S05]  /*7b20*/  IMAD.SHL.U32 R2, R0, 0x2, RZ ;  /* 0x0000000200027824 */ /* 0x000fca00078e00ff */
[----:B------:R-:W-:-:S04]  /*7b30*/  LOP3.LUT R2, R0, R2, R3, 0x96, !PT ;  /* 0x0000000200027212 */ /* 0x000fc800078e9603 */
[----:B------:R-:W-:-:S04]  /*7b40*/  LOP3.LUT R2, R2, R5, RZ, 0x3c, !PT ;  /* 0x0000000502027212 */ /* 0x000fc800078e3cff */
[----:B------:R-:W-:-:S04]  /*7b50*/  IADD3 R0, PT, PT, R126, 0x587c5, R2 ;  /* 0x000587c57e007810 */ /* 0x000fc80007ffe002 */
[----:B------:R-:W-:-:S05]  /*7b60*/  I2FP.F32.U32 R0, R0 ;  /* 0x0000000000007245 */ /* 0x000fca0000201000 */
[----:B------:R-:W-:-:S05]  /*7b70*/  FFMA R11, R0, R11, 1.1641532182693481445e-10 ;  /* 0x2f000000000b7423 */ /* 0x000fca000000000b */
[----:B------:R-:W-:-:S13]  /*7b80*/  FSETP.GEU.AND P0, PT, R11, 1.175494350822287508e-38, PT ;  /* 0x008000000b00780b */ /* 0x000fda0003f0e000 */
[----:B------:R-:W-:-:S05]  /*7b90*/  @!P0 FMUL R11, R11, 8388608 ;  /* 0x4b0000000b0b8820 */ /* 0x000fca0000400000 */
[----:B------:R-:W-:-:S04]  /*7ba0*/  IADD3 R0, PT, PT, R11, -0x3f2aaaab, RZ ;  /* 0xc0d555550b007810 */ /* 0x000fc80007ffe0ff */
        /* <DEDUP_REMOVED lines=17> */
[----:B----4-:R-:W-:Y:S01]  /*7cc0*/  SHF.R.U32.HI R3, RZ, 0x2, R80 ;  /* 0x00000002ff037819 */ /* 0x010fe20000011650 */
[----:B------:R-:W-:-:S03]  /*7cd0*/  FFMA R9, R9, R134, R9 ;  /* 0x0000008609097223 */ /* 0x000fc60000000009 */
[----:B------:R-:W-:Y:S01]  /*7ce0*/  LOP3.LUT R3, R3, R80, RZ, 0x3c, !PT ;  /* 0x0000005003037212 */ /* 0x000fe200078e3cff */
[----:B------:R-:W-:Y:S01]  /*7cf0*/  FFMA R13, R0, 0.69314718246459960938, R9 ;  /* 0x3f317218000d7823 */ /* 0x000fe20000000009 */
[----:B------:R-:W-:Y:S02]  /*7d00*/  IMAD.SHL.U32 R0, R2, 0x10, RZ ;  /* 0x0000001002007824 */ /* 0x000fe400078e00ff */
[----:B------:R-:W-:Y:S01]  /*7d10*/  SHF.L.U32 R9, R3, 0x1, RZ ;  /* 0x0000000103097819 */ /* 0x000fe200000006ff */
[C---:B------:R-:W-:Y:S01]  /*7d20*/  @P0 FFMA R13, R11.reuse, R132, +INF ;  /* 0x7f8000000b0d0423 */ /* 0x040fe20000000084 */
[----:B------:R-:W-:Y:S01]  /*7d30*/  FSETP.NEU.AND P0, PT, R11, RZ, PT ;  /* 0x000000ff0b00720b */ /* 0x000fe20003f0d000 */
[----:B------:R-:W-:Y:S01]  /*7d40*/  VIADD R80, R126, 0xb0f8a ;  /* 0x000b0f8a7e507836 */ /* 0x000fe20000000000 */
[----:B------:R-:W-:Y:S01]  /*7d50*/  LOP3.LUT R3, R3, R9, R0, 0x96, !PT ;  /* 0x0000000903037212 */ /* 0x000fe200078e9600 */
[----:B------:R-:W-:-:S03]  /*7d60*/  FMUL R13, R13, -2 ;  /* 0xc00000000d0d7820 */ /* 0x000fc60000400000 */
[----:B------:R-:W-:Y:S02]  /*7d70*/  LOP3.LUT R3, R3, R2, RZ, 0x3c, !PT ;  /* 0x0000000203037212 */ /* 0x000fe400078e3cff */
[----:B------:R-:W-:Y:S02]  /*7d80*/  FSEL R13, R13, +INF , P0 ;  /* 0x7f8000000d0d7808 */ /* 0x000fe40000000000 */
[----:B------:R-:W-:Y:S02]  /*7d90*/  IADD3 R0, PT, PT, R3, R80, RZ ;  /* 0x0000005003007210 */ /* 0x000fe40007ffe0ff */
        /* <DEDUP_REMOVED lines=10> */
.L_x_146:
[----:B------:R-:W-:Y:S01]  /*7e40*/  FMUL.FTZ R0, R13, R126 ;  /* 0x0000007e0d007220 */ /* 0x000fe20000410000 */
[----:B------:R-:W-:-:S03]  /*7e50*/  FMUL.FTZ R126, R126, 0.5 ;  /* 0x3f0000007e7e7820 */ /* 0x000fc60000410000 */
[----:B------:R-:W-:-:S04]  /*7e60*/  FFMA R11, -R0, R0, R13 ;  /* 0x00000000000b7223 */ /* 0x000fc8000000010d */
[----:B------:R-:W-:-:S07]  /*7e70*/  FFMA R11, R11, R126, R0 ;  /* 0x0000007e0b0b7223 */ /* 0x000fce0000000000 */
.L_x_147:
[----:B------:R-:W-:Y:S05]  /*7e80*/  BSYNC.RECONVERGENT B1 ;  /* 0x0000000000017941 */ /* 0x000fea0003800200 */
.L_x_145:
[----:B------:R-:W-:Y:S01]  /*7e90*/  FMUL.RZ R15, R15, 0.15915493667125701904 ;  /* 0x3e22f9830f0f7820 */ /* 0x000fe2000040c000 */
[----:B------:R-:W-:-:S03]  /*7ea0*/  IMAD.MOV.U32 R13, RZ, RZ, 0x1 ;  /* 0x00000001ff0d7424 */ /* 0x000fc600078e00ff */
[----:B------:R-:W0:Y:S02]  /*7eb0*/  MUFU.COS R0, R15 ;  /* 0x0000000f00007308 */ /* 0x000e240000000000 */
[----:B------:R1:W-:Y:S01]  /*7ec0*/  STG.E desc[UR6][R138.64+0x18], R13 ;  /* 0x0000180d8a007986 */ /* 0x0003e2000c101906 */
[----:B0-----:R-:W-:-:S05]  /*7ed0*/  FMUL R9, R0, R11 ;  /* 0x0000000b00097220 */ /* 0x001fca0000400000 */
[----:B------:R-:W0:Y:S01]  /*7ee0*/  MUFU.SIN R0, R15 ;  /* 0x0000000f00007308 */ /* 0x000e220000000400 */
[----:B------:R1:W-:Y:S01]  /*7ef0*/  STG.E desc[UR6][R138.64+0x20], R9 ;  /* 0x000020098a007986 */ /* 0x0003e2000c101906 */
[----:B0-----:R-:W-:Y:S01]  /*7f00*/  FMUL R0, R0, R11 ;  /* 0x0000000b00007220 */ /* 0x001fe20000400000 */
[----:B-1----:R-:W-:Y:S06]  /*7f10*/  BRA `(.L_x_148) ;  /* 0x0000000000287947 */ /* 0x002fec0003800000 */
.L_x_144:
[----:B------:R-:W0:Y:S01]  /*7f20*/  S2R R2, SR_TID.X ;  /* 0x0000000000027919 */ /* 0x000e220000002100 */
[----:B------:R-:W0:Y:S08]  /*7f30*/  S2UR UR5, SR_CTAID.X ;  /* 0x00000000000579c3 */ /* 0x000e300000002500 */
[----:B------:R-:W0:Y:S08]  /*7f40*/  LDC R3, c[0x0][0x360] ;  /* 0x0000d800ff037b82 */ /* 0x000e300000000800 */
[----:B------:R-:W1:Y:S01]  /*7f50*/  LDC.64 R126, c[0x0][0x380] ;  /* 0x0000e000ff7e7b82 */ /* 0x000e620000000a00 */
[----:B0-----:R-:W-:-:S04]  /*7f60*/  IMAD R3, R3, UR5, R2 ;  /* 0x0000000503037c24 */ /* 0x001fc8000f8e0202 */
[----:B-1----:R-:W-:-:S05]  /*7f70*/  IMAD.WIDE.U32 R126, R3, 0x30, R126 ;  /* 0x00000030037e7825 */ /* 0x002fca00078e007e */
[----:B------:R0:W5:Y:S04]  /*7f80*/  LDG.E.64 R80, desc[UR6][R126.64] ;  /* 0x000000067e507981 */ /* 0x000168000c1e1b00 */
[----:B------:R0:W5:Y:S04]  /*7f90*/  LDG.E.64 R4, desc[UR6][R126.64+0x8] ;  /* 0x000008067e047981 */ /* 0x000168000c1e1b00 */
[----:B------:R0:W5:Y:S04]  /*7fa0*/  LDG.E.64 R2, desc[UR6][R126.64+0x10] ;  /* 0x000010067e027981 */ /* 0x000168000c1e1b00 */
[----:B------:R0:W-:Y:S02]  /*7fb0*/  STG.E desc[UR6][R126.64+0x18], RZ ;  /* 0x000018ff7e007986 */ /* 0x0001e4000c101906 */
.L_x_148:
[----:B------:R-:W-:Y:S05]  /*7fc0*/  BSYNC.RECONVERGENT B0 ;  /* 0x0000000000007941 */ /* 0x000fea0003800200 */
.L_x_143:
[----:B------:R-:W0:Y:S01]  /*7fd0*/  MUFU.RSQ64H R133, R129 ;  /* 0x0000008100857308 */ /* 0x000e220000001c00 */
[----:B------:R-:W-:Y:S01]  /*7fe0*/  IADD3 R132, PT, PT, R129, -0x3500000, RZ ;  /* 0xfcb0000081847810 */ /* 0x000fe20007ffe0ff */
[----:B------:R-:W-:Y:S01]  /*7ff0*/  IMAD.MOV.U32 R134, RZ, RZ, 0x0 ;  /* 0x00000000ff867424 */ /* 0x000fe200078e00ff */
[----:B------:R-:W-:Y:S01]  /*8000*/  BSSY.RECONVERGENT B0, `(.L_x_149) ;  /* 0x0000019000007945 */ /* 0x000fe20003800200 */
[----:B------:R-:W-:Y:S01]  /*8010*/  IMAD.MOV.U32 R135, RZ, RZ, 0x3fd80000 ;  /* 0x3fd80000ff877424 */ /* 0x000fe200078e00ff */
[----:B------:R-:W-:Y:S02]  /*8020*/  ISETP.GE.U32.AND P0, PT, R132, 0x7ca00000, PT ;  /* 0x7ca000008400780c */ /* 0x000fe40003f06070 */
[----:B0-----:R-:W-:-:S08]  /*8030*/  DMUL R126, R132, R132 ;  /* 0x00000084847e7228 */ /* 0x001fd00000000000 */
[----:B------:R-:W-:-:S08]  /*8040*/  DFMA R126, R128, -R126, 1 ;  /* 0x3ff00000807e742b */ /* 0x000fd0000000087e */
[----:B------:R-:W-:Y:S02]  /*8050*/  DFMA R134, R126, R134, 0.5 ;  /* 0x3fe000007e86742b */ /* 0x000fe40000000086 */
[----:B------:R-:W-:-:S08]  /*8060*/  DMUL R126, R132, R126 ;  /* 0x0000007e847e7228 */ /* 0x000fd00000000000 */
[----:B------:R-:W-:-:S08]  /*8070*/  DFMA R140, R134, R126, R132 ;  /* 0x0000007e868c722b */ /* 0x000fd00000000084 */
[----:B------:R-:W-:Y:S02]  /*8080*/  DMUL R136, R128, R140 ;  /* 0x0000008c80887228 */ /* 0x000fe40000000000 */
[----:B------:R-:W-:Y:S01]  /*8090*/  VIADD R135, R141, 0xfff00000 ;  /* 0xfff000008d877836 */ /* 0x000fe20000000000 */
[----:B------:R-:W-:-:S05]  /*80a0*/  MOV R134, R140 ;  /* 0x0000008c00867202 */ /* 0x000fca0000000f00 */
[----:B------:R-:W-:-:S08]  /*80b0*/  DFMA R138, R136, -R136, R128 ;  /* 0x80000088888a722b */ /* 0x000fd00000000080 */
[----:B------:R-:W-:Y:S01]  /*80c0*/  DFMA R126, R138, R134, R136 ;  /* 0x000000868a7e722b */ /* 0x000fe20000000088 */
[----:B------:R-:W-:Y:S10]  /*80d0*/  @!P0 BRA `(.L_x_150) ;  /* 0x00000000002c8947 */ /* 0x000ff40003800000 */
[----:B------:R-:W-:Y:S01]  /*80e0*/  IMAD.MOV.U32 R11, RZ, RZ, R138 ;  /* 0x000000ffff0b7224 */ /* 0x000fe200078e008a */
[----:B------:R-:W-:Y:S01]  /*80f0*/  MOV R142, R136 ;  /* 0x00000088008e7202 */ /* 0x000fe20000000f00 */
[----:B------:R-:W-:Y:S01]  /*8100*/  IMAD.MOV.U32 R134, RZ, RZ, R128 ;  /* 0x000000ffff867224 */ /* 0x000fe200078e0080 */
[----:B------:R-:W-:Y:S01]  /*8110*/  MOV R136, 0x8170 ;  /* 0x0000817000887802 */ /* 0x000fe20000000f00 */
[----:B------:R-:W-:Y:S02]  /*8120*/  IMAD.MOV.U32 R9, RZ, RZ, R129 ;  /* 0x000000ffff097224 */ /* 0x000fe400078e0081 */
[----:B------:R-:W-:Y:S02]  /*8130*/  IMAD.MOV.U32 R143, RZ, RZ, R137 ;  /* 0x000000ffff8f7224 */ /* 0x000fe400078e0089 */
[----:B------:R-:W-:Y:S02]  /*8140*/  IMAD.MOV.U32 R138, RZ, RZ, R132 ;  /* 0x000000ffff8a7224 */ /* 0x000fe400078e0084 */
[----:B------:R-:W-:-:S07]  /*8150*/  IMAD.MOV.U32 R141, RZ, RZ, R135 ;  /* 0x000000ffff8d7224 */ /* 0x000fce00078e0087 */
[----:B-----5:R-:W-:Y:S05]  /*8160*/  CALL.REL.NOINC `($__internal_1_$__cuda_sm20_dsqrt_rn_f64_mediumpath_v1) ;  /* 0x0000004400207944 */ /* 0x020fea0003c00000 */
[----:B------:R-:W-:Y:S01]  /*8170*/  MOV R126, R134 ;  /* 0x00000086007e7202 */ /* 0x000fe20000000f00 */
[----:B------:R-:W-:-:S07]  /*8180*/  IMAD.MOV.U32 R127, RZ, RZ, R135 ;  /* 0x000000ffff7f7224 */ /* 0x000fce00078e0087 */
.L_x_150:
[----:B------:R-:W-:Y:S05]  /*8190*/  BSYNC.RECONVERGENT B0 ;  /* 0x0000000000007941 */ /* 0x000fea0003800200 */
.L_x_149:
[----:B------:R0:W1:Y:S01]  /*81a0*/  F2F.F64.F32 R128, R0 ;  /* 0x0000000000807310 */ /* 0x0000620000201800 */
[----:B------:R-:W2:Y:S01]  /*81b0*/  S2R R151, SR_CTAID.X ;  /* 0x0000000000977919 */ /* 0x000ea20000002500 */
[----:B------:R-:W2:Y:S01]  /*81c0*/  LDCU UR5, c[0x0][0x360] ;  /* 0x00006c00ff0577ac */ /* 0x000ea20008000800 */
[----:B------:R-:W-:Y:S01]  /*81d0*/  IMAD.MOV.U32 R140, RZ, RZ, 0x0 ;  /* 0x00000000ff8c7424 */ /* 0x000fe200078e00ff */
[----:B------:R-:W-:Y:S01]  /*81e0*/  MOV R141, 0x3fd80000 ;  /* 0x3fd80000008d7802 */ /* 0x000fe20000000f00 */
[----:B------:R-:W2:Y:S01]  /*81f0*/  S2R R152, SR_TID.X ;  /* 0x0000000000987919 */ /* 0x000ea20000002100 */
[----:B-----5:R-:W-:Y:S01]  /*8200*/  IMAD.SHL.U32 R11, R3, 0x10, RZ ;  /* 0x00000010030b7824 */ /* 0x020fe200078e00ff */
[----:B------:R-:W-:Y:S01]  /*8210*/  BSSY.RECONVERGENT B0, `(.L_x_151) ;  /* 0x000002f000007945 */ /* 0x000fe20003800200 */
[----:B0-----:R-:W-:Y:S01]  /*8220*/  SHF.R.U32.HI R0, RZ, 0x2, R81 ;  /* 0x00000002ff007819 */ /* 0x001fe20000011651 */
[----:B------:R-:W-:Y:S02]  /*8230*/  VIADD R134, R80, 0x587c5 ;  /* 0x000587c550867836 */ /* 0x000fe40000000000 */
[----:B------:R-:W-:Y:S01]  /*8240*/  IMAD.MOV.U32 R142, RZ, RZ, R3 ;  /* 0x000000ffff8e7224 */ /* 0x000fe200078e0003 */
[----:B------:R-:W-:Y:S01]  /*8250*/  LOP3.LUT R0, R0, R81, RZ, 0x3c, !PT ;  /* 0x0000005100007212 */ /* 0x000fe200078e3cff */
[----:B------:R-:W-:Y:S01]  /*8260*/  IMAD.MOV.U32 R135, RZ, RZ, R4 ;  /* 0x000000ffff877224 */ /* 0x000fe200078e0004 */
[----:B-1----:R-:W-:-:S03]  /*8270*/  DFMA R136, R128, R128, R130 ;  /* 0x000000808088722b */ /* 0x002fc60000000082 */
[----:B------:R-:W-:-:S05]  /*8280*/  IMAD.SHL.U32 R13, R0, 0x2, RZ ;  /* 0x00000002000d7824 */ /* 0x000fca00078e00ff */
[----:B------:R-:W-:Y:S01]  /*8290*/  LOP3.LUT R0, R0, R13, R11, 0x96, !PT ;  /* 0x0000000d00007212 */ /* 0x000fe200078e960b */
[----:B------:R-:W-:Y:S01]  /*82a0*/  DADD R136, R130, R136 ;  /* 0x0000000082887229 */ /* 0x000fe20000000088 */
[----:B------:R-:W0:Y:S02]  /*82b0*/  LDC.64 R130, c[0x0][0x380] ;  /* 0x0000e000ff827b82 */ /* 0x000e240000000a00 */
[----:B------:R-:W-:-:S03]  /*82c0*/  LOP3.LUT R143, R0, R3, RZ, 0x3c, !PT ;  /* 0x00000003008f7212 */ /* 0x000fc600078e3cff */
[----:B------:R-:W1:Y:S01]  /*82d0*/  MUFU.RSQ64H R139, R137 ;  /* 0x00000089008b7308 */ /* 0x000e620000001c00 */
[----:B------:R-:W-:-:S03]  /*82e0*/  IADD3 R0, PT, PT, R143, R134, RZ ;  /* 0x000000868f007210 */ /* 0x000fc60007ffe0ff */
[----:B------:R-:W-:Y:S01]  /*82f0*/  VIADD R138, R137, 0xfcb00000 ;  /* 0xfcb00000898a7836 */ /* 0x000fe20000000000 */
[----:B------:R-:W-:Y:S01]  /*8300*/  I2FP.F32.U32 R0, R0 ;  /* 0x0000000000007245 */ /* 0x000fe20000201000 */
[----:B--2---:R-:W-:-:S03]  /*8310*/  IMAD R9, R151, UR5, R152 ;  /* 0x0000000597097c24 */ /* 0x004fc6000f8e0298 */
[----:B------:R-:W-:Y:S01]  /*8320*/  ISETP.GE.U32.AND P0, PT, R138, 0x7ca00000, PT ;  /* 0x7ca000008a00780c */ /* 0x000fe20003f06070 */
[----:B-1----:R-:W-:Y:S01]  /*8330*/  DMUL R132, R138, R138 ;  /* 0x0000008a8a847228 */ /* 0x002fe20000000000 */
[----:B0-----:R-:W-:-:S07]  /*8340*/  IMAD.WIDE.U32 R130, R9, 0x30, R130 ;  /* 0x0000003009827825 */ /* 0x001fce00078e0082 */
[----:B------:R-:W-:Y:S01]  /*8350*/  DFMA R132, R136, -R132, 1 ;  /* 0x3ff000008884742b */ /* 0x000fe20000000884 */
[----:B------:R-:W-:Y:S04]  /*8360*/  STG.E.64 desc[UR6][R130.64+0x10], R142 ;  /* 0x0000108e82007986 */ /* 0x000fe8000c101b06 */
[----:B------:R-:W-:Y:S03]  /*8370*/  STG.E.64 desc[UR6][R130.64], R134 ;  /* 0x0000008682007986 */ /* 0x000fe6000c101b06 */
[----:B------:R-:W-:Y:S02]  /*8380*/  DFMA R140, R132, R140, 0.5 ;  /* 0x3fe00000848c742b */ /* 0x000fe4000000008c */
[----:B------:R-:W-:-:S08]  /*8390*/  DMUL R132, R138, R132 ;  /* 0x000000848a847228 */ /* 0x000fd00000000000 */
[----:B------:R-:W-:Y:S01]  /*83a0*/  DFMA R140, R140, R132, R138 ;  /* 0x000000848c8c722b */ /* 0x000fe2000000008a */
[----:B------:R-:W-:Y:S01]  /*83b0*/  IMAD.MOV.U32 R132, RZ, RZ, R5 ;  /* 0x000000ffff847224 */ /* 0x000fe200078e0005 */
[----:B------:R-:W-:Y:S01]  /*83c0*/  MOV R133, R2 ;  /* 0x0000000200857202 */ /* 0x000fe20000000f00 */
[----:B------:R-:W-:-:S05]  /*83d0*/  IMAD.MOV.U32 R5, RZ, RZ, 0x2f800000 ;  /* 0x2f800000ff057424 */ /* 0x000fca00078e00ff */
[----:B------:R-:W-:Y:S01]  /*83e0*/  DMUL R2, R136, R140 ;  /* 0x0000008c88027228 */ /* 0x000fe20000000000 */
[----:B------:R-:W-:Y:S01]  /*83f0*/  FFMA R0, R0, R5, 1.1641532182693481445e-10 ;  /* 0x2f00000000007423 */ /* 0x000fe20000000005 */
[----:B------:R0:W-:Y:S01]  /*8400*/  STG.E.64 desc[UR6][R130.64+0x8], R132 ;  /* 0x0000088482007986 */ /* 0x0001e2000c101b06 */
[----:B------:R-:W-:Y:S02]  /*8410*/  VIADD R5, R141, 0xfff00000 ;  /* 0xfff000008d057836 */ /* 0x000fe40000000000 */
[----:B------:R-:W-:-:S03]  /*8420*/  IMAD.MOV.U32 R4, RZ, RZ, R140 ;  /* 0x000000ffff047224 */ /* 0x000fc600078e008c */
[----:B------:R-:W-:Y:S01]  /*8430*/  DFMA R80, R2, -R2, R136 ;  /* 0x800000020250722b */ /* 0x000fe20000000088 */
[----:B0-----:R0:W1:Y:S07]  /*8440*/  F2F.F64.F32 R132, R0 ;  /* 0x0000000000847310 */ /* 0x00106e0000201800 */
[----:B------:R-:W-:Y:S01]  /*8450*/  DFMA R134, R80, R4, R2 ;  /* 0x000000045086722b */ /* 0x000fe20000000002 */
[----:B------:R-:W-:Y:S10]  /*8460*/  @!P0 BRA `(.L_x_152) ;  /* 0x0000000000248947 */ /* 0x000ff40003800000 */
[----:B------:R-:W-:Y:S01]  /*8470*/  MOV R134, R136 ;  /* 0x0000008800867202 */ /* 0x000fe20000000f00 */
[----:B------:R-:W-:Y:S01]  /*8480*/  IMAD.MOV.U32 R9, RZ, RZ, R137 ;  /* 0x000000ffff097224 */ /* 0x000fe200078e0089 */
[----:B------:R-:W-:Y:S01]  /*8490*/  MOV R142, R2 ;  /* 0x00000002008e7202 */ /* 0x000fe20000000f00 */
[----:B------:R-:W-:Y:S01]  /*84a0*/  IMAD.MOV.U32 R11, RZ, RZ, R80 ;  /* 0x000000ffff0b7224 */ /* 0x000fe200078e0050 */
[----:B------:R-:W-:Y:S01]  /*84b0*/  MOV R136, 0x8500 ;  /* 0x0000850000887802 */ /* 0x000fe20000000f00 */
[----:B------:R-:W-:Y:S02]  /*84c0*/  IMAD.MOV.U32 R139, RZ, RZ, R81 ;  /* 0x000000ffff8b7224 */ /* 0x000fe400078e0051 */
[----:B------:R-:W-:Y:S02]  /*84d0*/  IMAD.MOV.U32 R143, RZ, RZ, R3 ;  /* 0x000000ffff8f7224 */ /* 0x000fe400078e0003 */
[----:B------:R-:W-:-:S07]  /*84e0*/  IMAD.MOV.U32 R141, RZ, RZ, R5 ;  /* 0x000000ffff8d7224 */ /* 0x000fce00078e0005 */
[----:B01----:R-:W-:Y:S05]  /*84f0*/  CALL.REL.NOINC `($__internal_1_$__cuda_sm20_dsqrt_rn_f64_mediumpath_v1) ;  /* 0x00000040003c7944 */ /* 0x003fea0003c00000 */
.L_x_152:
[----:B------:R-:W-:Y:S05]  /*8500*/  BSYNC.RECONVERGENT B0 ;  /* 0x0000000000007941 */ /* 0x000fea0003800200 */
.L_x_151:
[----:B------:R-:W2:Y:S01]  /*8510*/  MUFU.RCP64H R3, R135 ;  /* 0x0000008700037308 */ /* 0x000ea20000001800 */
[----:B------:R-:W-:Y:S01]  /*8520*/  IMAD.MOV.U32 R2, RZ, RZ, 0x1 ;  /* 0x00000001ff027424 */ /* 0x000fe200078e00ff */
[----:B------:R-:W-:Y:S06]  /*8530*/  BSSY.RECONVERGENT B1, `(.L_x_153) ;  /* 0x0000015000017945 */ /* 0x000fec0003800200 */
[----:B------:R-:W1:Y:S01]  /*8540*/  F2F.F64.F32 R140, R7 ;  /* 0x00000007008c7310 */ /* 0x000e620000201800 */
[----:B--2---:R-:W-:Y:S02]  /*8550*/  DFMA R4, R2, -R134, 1 ;  /* 0x3ff000000204742b */ /* 0x004fe40000000886 */
[----:B-1----:R-:W-:-:S06]  /*8560*/  DMUL R140, R140, R132 ;  /* 0x000000848c8c7228 */ /* 0x002fcc0000000000 */
[----:B------:R-:W-:-:S08]  /*8570*/  DFMA R4, R4, R4, R4 ;  /* 0x000000040404722b */ /* 0x000fd00000000004 */
[----:B------:R-:W-:Y:S01]  /*8580*/  DFMA R4, R2, R4, R2 ;  /* 0x000000040204722b */ /* 0x000fe20000000002 */
[----:B------:R-:W-:-:S07]  /*8590*/  FSETP.GEU.AND P1, PT, |R141|, 6.5827683646048100446e-37, PT ;  /* 0x036000008d00780b */ /* 0x000fce0003f2e200 */
[----:B------:R-:W-:-:S08]  /*85a0*/  DFMA R2, R4, -R134, 1 ;  /* 0x3ff000000402742b */ /* 0x000fd00000000886 */
[----:B------:R-:W-:-:S08]  /*85b0*/  DFMA R2, R4, R2, R4 ;  /* 0x000000020402722b */ /* 0x000fd00000000004 */
[----:B------:R-:W-:-:S08]  /*85c0*/  DMUL R4, R140, R2 ;  /* 0x000000028c047228 */ /* 0x000fd00000000000 */
[----:B------:R-:W-:-:S08]  /*85d0*/  DFMA R80, R4, -R134, R140 ;  /* 0x800000860450722b */ /* 0x000fd0000000008c */
[----:B------:R-:W-:-:S10]  /*85e0*/  DFMA R2, R2, R80, R4 ;  /* 0x000000500202722b */ /* 0x000fd40000000004 */
[----:B0-----:R-:W-:-:S05]  /*85f0*/  FFMA R0, RZ, R135, R3 ;  /* 0x00000087ff007223 */ /* 0x001fca0000000003 */
[----:B------:R-:W-:-:S13]  /*8600*/  FSETP.GT.AND P0, PT, |R0|, 1.469367938527859385e-39, PT ;  /* 0x001000000000780b */ /* 0x000fda0003f04200 */
[----:B------:R-:W-:Y:S05]  /*8610*/  @P0 BRA P1, `(.L_x_154) ;  /* 0x0000000000180947 */ /* 0x000fea0000800000 */
[----:B------:R-:W-:Y:S01]  /*8620*/  MOV R138, R134 ;  /* 0x00000086008a7202 */ /* 0x000fe20000000f00 */
[----:B------:R-:W-:Y:S01]  /*8630*/  IMAD.MOV.U32 R139, RZ, RZ, R135 ;  /* 0x000000ffff8b7224 */ /* 0x000fe200078e0087 */
[----:B------:R-:W-:-:S07]  /*8640*/  MOV R150, 0x8660 ;  /* 0x0000866000967802 */ /* 0x000fce0000000f00 */
[----:B------:R-:W-:Y:S05]  /*8650*/  CALL.REL.NOINC `($__internal_0_$__cuda_sm20_div_rn_f64_full) ;  /* 0x0000003800787944 */ /* 0x000fea0003c00000 */
[----:B------:R-:W-:Y:S02]  /*8660*/  IMAD.MOV.U32 R2, RZ, RZ, R142 ;  /* 0x000000ffff027224 */ /* 0x000fe400078e008e */
[----:B------:R-:W-:-:S07]  /*8670*/  IMAD.MOV.U32 R3, RZ, RZ, R143 ;  /* 0x000000ffff037224 */ /* 0x000fce00078e008f */
.L_x_154:
[----:B------:R-:W-:Y:S05]  /*8680*/  BSYNC.RECONVERGENT B1 ;  /* 0x0000000000017941 */ /* 0x000fea0003800200 */
.L_x_153:
[----:B------:R-:W0:Y:S01]  /*8690*/  MUFU.RCP64H R5, R135 ;  /* 0x0000008700057308 */ /* 0x000e220000001800 */
[----:B------:R-:W-:Y:S01]  /*86a0*/  MOV R4, 0x1 ;  /* 0x0000000100047802 */ /* 0x000fe20000000f00 */
[----:B------:R-:W-:Y:S06]  /*86b0*/  BSSY.RECONVERGENT B1, `(.L_x_155) ;  /* 0x0000015000017945 */ /* 0x000fec0003800200 */
[----:B------:R-:W1:Y:S01]  /*86c0*/  F2F.F64.F32 R140, R6 ;  /* 0x00000006008c7310 */ /* 0x000e620000201800 */
[----:B0-----:R-:W-:Y:S02]  /*86d0*/  DFMA R80, R4, -R134, 1 ;  /* 0x3ff000000450742b */ /* 0x001fe40000000886 */
        /* <DEDUP_REMOVED lines=9> */
[----:B------:R-:W-:-:S05]  /*8770*/  FFMA R0, RZ, R135, R5 ;  /* 0x00000087ff007223 */ /* 0x000fca0000000005 */
[----:B------:R-:W-:-:S13]  /*8780*/  FSETP.GT.AND P0, PT, |R0|, 1.469367938527859385e-39, PT ;  /* 0x001000000000780b */ /* 0x000fda0003f04200 */
[----:B------:R-:W-:Y:S05]  /*8790*/  @P0 BRA P1, `(.L_x_156) ;  /* 0x0000000000180947 */ /* 0x000fea0000800000 */
[----:B------:R-:W-:Y:S01]  /*87a0*/  IMAD.MOV.U32 R138, RZ, RZ, R134 ;  /* 0x000000ffff8a7224 */ /* 0x000fe200078e0086 */
[----:B------:R-:W-:Y:S01]  /*87b0*/  MOV R150, 0x87e0 ;  /* 0x000087e000967802 */ /* 0x000fe20000000f00 */
[----:B------:R-:W-:-:S07]  /*87c0*/  IMAD.MOV.U32 R139, RZ, RZ, R135 ;  /* 0x000000ffff8b7224 */ /* 0x000fce00078e0087 */
[----:B------:R-:W-:Y:S05]  /*87d0*/  CALL.REL.NOINC `($__internal_0_$__cuda_sm20_div_rn_f64_full) ;  /* 0x0000003800187944 */ /* 0x000fea0003c00000 */
[----:B------:R-:W-:Y:S01]  /*87e0*/  IMAD.MOV.U32 R4, RZ, RZ, R142 ;  /* 0x000000ffff047224 */ /* 0x000fe200078e008e */
[----:B------:R-:W-:-:S07]  /*87f0*/  MOV R5, R143 ;  /* 0x0000008f00057202 */ /* 0x000fce0000000f00 */
.L_x_156:
[----:B------:R-:W-:Y:S05]  /*8800*/  BSYNC.RECONVERGENT B1 ;  /* 0x0000000000017941 */ /* 0x000fea0003800200 */
.L_x_155:
[----:B------:R-:W0:Y:S01]  /*8810*/  MUFU.RCP64H R7, R135 ;  /* 0x0000008700077308 */ /* 0x000e220000001800 */
[----:B------:R-:W-:Y:S01]  /*8820*/  IMAD.MOV.U32 R6, RZ, RZ, 0x1 ;  /* 0x00000001ff067424 */ /* 0x000fe200078e00ff */
        /* <DEDUP_REMOVED lines=19> */
[----:B------:R-:W-:Y:S01]  /*8960*/  MOV R6, R142 ;  /* 0x0000008e00067202 */ /* 0x000fe20000000f00 */
[----:B------:R-:W-:-:S07]  /*8970*/  IMAD.MOV.U32 R7, RZ, RZ, R143 ;  /* 0x000000ffff077224 */ /* 0x000fce00078e008f */
.L_x_158:
[----:B------:R-:W-:Y:S05]  /*8980*/  BSYNC.RECONVERGENT B1 ;  /* 0x0000000000017941 */ /* 0x000fea0003800200 */
.L_x_157:
        /* <DEDUP_REMOVED lines=18> */
[----:B------:R-:W-:Y:S02]  /*8ab0*/  MOV R139, R135 ;  /* 0x00000087008b7202 */ /* 0x000fe40000000f00 */
[----:B------:R-:W-:-:S07]  /*8ac0*/  MOV R150, 0x8ae0 ;  /* 0x00008ae000967802 */ /* 0x000fce0000000f00 */
[----:B------:R-:W-:Y:S05]  /*8ad0*/  CALL.REL.NOINC `($__internal_0_$__cuda_sm20_div_rn_f64_full) ;  /* 0x0000003400587944 */ /* 0x000fea0003c00000 */
[----:B------:R-:W-:Y:S02]  /*8ae0*/  IMAD.MOV.U32 R8, RZ, RZ, R142 ;  /* 0x000000ffff087224 */ /* 0x000fe400078e008e */
[----:B------:R-:W-:-:S07]  /*8af0*/  IMAD.MOV.U32 R9, RZ, RZ, R143 ;  /* 0x000000ffff097224 */ /* 0x000fce00078e008f */
.L_x_160:
[----:B------:R-:W-:Y:S05]  /*8b00*/  BSYNC.RECONVERGENT B1 ;  /* 0x0000000000017941 */ /* 0x000fea0003800200 */
.L_x_159:
        /* <DEDUP_REMOVED lines=23> */
.L_x_162:
[----:B------:R-:W-:Y:S05]  /*8c80*/  BSYNC.RECONVERGENT B1 ;  /* 0x0000000000017941 */ /* 0x000fea0003800200 */
.L_x_161:
        /* <DEDUP_REMOVED lines=23> */
.L_x_164:
[----:B------:R-:W-:Y:S05]  /*8e00*/  BSYNC.RECONVERGENT B1 ;  /* 0x0000000000017941 */ /* 0x000fea0003800200 */
.L_x_163:
        /* <DEDUP_REMOVED lines=23> */
.L_x_166:
[----:B------:R-:W-:Y:S05]  /*8f80*/  BSYNC.RECONVERGENT B1 ;  /* 0x0000000000017941 */ /* 0x000fea0003800200 */
.L_x_165:
        /* <DEDUP_REMOVED lines=23> */
.L_x_168:
[----:B------:R-:W-:Y:S05]  /*9100*/  BSYNC.RECONVERGENT B1 ;  /* 0x0000000000017941 */ /* 0x000fea0003800200 */
.L_x_167:
        /* <DEDUP_REMOVED lines=23> */
.L_x_170:
[----:B------:R-:W-:Y:S05]  /*9280*/  BSYNC.RECONVERGENT B1 ;  /* 0x0000000000017941 */ /* 0x000fea0003800200 */
.L_x_169:
[----:B------:R-:W0:Y:S01]  /*9290*/  MUFU.RCP64H R81, R135 ;  /* 0x0000008700517308 */ /* 0x000e220000001800 */
[----:B------:R-:W-:Y:S01]  /*92a0*/  MOV R80, 0x1 ;  /* 0x0000000100507802 */ /* 0x000fe20000000f00 */
[----:B------:R-:W-:Y:S01]  /*92b0*/  DMUL R140, R128, R132 ;  /* 0x00000084808c7228 */ /* 0x000fe20000000000 */
[----:B------:R-:W-:Y:S09]  /*92c0*/  BSSY.RECONVERGENT B1, `(.L_x_171) ;  /* 0x0000013000017945 */ /* 0x000ff20003800200 */
[----:B------:R-:W-:Y:S01]  /*92d0*/  FSETP.GEU.AND P1, PT, |R141|, 6.5827683646048100446e-37, PT ;  /* 0x036000008d00780b */ /* 0x000fe20003f2e200 */
[----:B0-----:R-:W-:-:S08]  /*92e0*/  DFMA R136, R80, -R134, 1 ;  /* 0x3ff000005088742b */ /* 0x001fd00000000886 */
[----:B------:R-:W-:-:S08]  /*92f0*/  DFMA R136, R136, R136, R136 ;  /* 0x000000888888722b */ /* 0x000fd00000000088 */
[----:B------:R-:W-:-:S08]  /*9300*/  DFMA R136, R80, R136, R80 ;  /* 0x000000885088722b */ /* 0x000fd00000000050 */
        /* <DEDUP_REMOVED lines=14> */
.L_x_172:
[----:B------:R-:W-:Y:S05]  /*93f0*/  BSYNC.RECONVERGENT B1 ;  /* 0x0000000000017941 */ /* 0x000fea0003800200 */
.L_x_171:
[-C--:B------:R-:W-:Y:S01]  /*9400*/  DFMA R4, R4, R126.reuse, R108 ;  /* 0x0000007e0404722b */ /* 0x080fe2000000006c */
[----:B------:R-:W-:Y:S01]  /*9410*/  UMOV UR8, 0x985f06f7 ;  /* 0x985f06f700087882 */ /* 0x000fe20000000000 */
[-C--:B------:R-:W-:Y:S01]  /*9420*/  DFMA R2, R2, R126.reuse, R106 ;  /* 0x0000007e0202722b */ /* 0x080fe2000000006a */
[----:B------:R-:W-:Y:S01]  /*9430*/  UMOV UR9, 0x3fe7154c ;  /* 0x3fe7154c00097882 */ /* 0x000fe20000000000 */
[-C--:B------:R-:W-:Y:S01]  /*9440*/  DFMA R6, R6, R126.reuse, R110 ;  /* 0x0000007e0606722b */ /* 0x080fe2000000006e */
[----:B------:R-:W-:Y:S01]  /*9450*/  BSSY.RECONVERGENT B0, `(.L_x_173) ;  /* 0x00000dd000007945 */ /* 0x000fe20003800200 */
[-C--:B------:R-:W-:Y:S02]  /*9460*/  DFMA R8, R8, R126.reuse, R112 ;  /* 0x0000007e0808722b */ /* 0x080fe40000000070 */
[-C--:B------:R-:W-:Y:S02]  /*9470*/  DFMA R10, R10, R126.reuse, R114 ;  /* 0x0000007e0a0a722b */ /* 0x080fe40000000072 */
[----:B------:R-:W-:-:S02]  /*9480*/  DFMA R12, R12, R126, R116 ;  /* 0x0000007e0c0c722b */ /* 0x000fc40000000074 */
[----:B------:R-:W-:Y:S02]  /*9490*/  DFMA R4, R102, UR8, R4 ;  /* 0x0000000866047c2b */ /* 0x000fe40008000004 */
[----:B------:R-:W-:Y:S02]  /*94a0*/  DFMA R2, R104, UR8, R2 ;  /* 0x0000000868027c2b */ /* 0x000fe40008000002 */
[----:B------:R-:W-:Y:S02]  /*94b0*/  DFMA R6, R100, UR8, R6 ;  /* 0x0000000864067c2b */ /* 0x000fe40008000006 */
[----:B------:R-:W-:Y:S02]  /*94c0*/  DFMA R98, R98, UR8, R8 ;  /* 0x0000000862627c2b */ /* 0x000fe40008000008 */
[----:B------:R-:W-:Y:S02]  /*94d0*/  DFMA R14, R14, R126, R118 ;  /* 0x0000007e0e0e722b */ /* 0x000fe40000000076 */
[----:B------:R-:W-:-:S02]  /*94e0*/  DFMA R10, R96, UR8, R10 ;  /* 0x00000008600a7c2b */ /* 0x000fc4000800000a */
[-C--:B------:R-:W-:Y:S02]  /*94f0*/  DFMA R16, R16, R126.reuse, R120 ;  /* 0x0000007e1010722b */ /* 0x080fe40000000078 */
[----:B------:R-:W-:Y:S02]  /*9500*/  DFMA R12, R94, UR8, R12 ;  /* 0x000000085e0c7c2b */ /* 0x000fe4000800000c */
[----:B------:R-:W-:Y:S02]  /*9510*/  DADD R4, R4, -R26 ;  /* 0x0000000004047229 */ /* 0x000fe4000000081a */
[----:B------:R-:W-:Y:S02]  /*9520*/  DFMA R80, R80, R126, R124 ;  /* 0x0000007e5050722b */ /* 0x000fe4000000007c */
[----:B------:R-:W-:Y:S02]  /*9530*/  DADD R2, R2, -R24 ;  /* 0x0000000002027229 */ /* 0x000fe40000000818 */
[----:B------:R-:W-:-:S02]  /*9540*/  DADD R8, R6, -R20 ;  /* 0x0000000006087229 */ /* 0x000fc40000000814 */
[----:B------:R-:W-:Y:S02]  /*9550*/  DADD R98, R98, -R22 ;  /* 0x0000000062627229 */ /* 0x000fe40000000816 */
[----:B------:R-:W-:Y:S02]  /*9560*/  DFMA R18, R18, R126, R122 ;  /* 0x0000007e1212722b */ /* 0x000fe4000000007a */
[----:B------:R-:W-:Y:S02]  /*9570*/  DFMA R92, R92, UR8, R14 ;  /* 0x000000085c5c7c2b */ /* 0x000fe4000800000e */
[----:B------:R-:W-:Y:S02]  /*9580*/  DADD R10, R10, -R68 ;  /* 0x000000000a0a7229 */ /* 0x000fe40000000844 */
[----:B------:R-:W-:Y:S02]  /*9590*/  DFMA R16, R90, UR8, R16 ;  /* 0x000000085a107c2b */ /* 0x000fe40008000010 */
[----:B------:R-:W-:-:S02]  /*95a0*/  DADD R14, R12, -R70 ;  /* 0x000000000c0e7229 */ /* 0x000fc40000000846 */
[----:B------:R-:W-:Y:S02]  /*95b0*/  DADD R26, R4, R26 ;  /* 0x00000000041a7229 */ /* 0x000fe4000000001a */
[----:B------:R-:W-:Y:S02]  /*95c0*/  DFMA R80, R86, UR8, R80 ;  /* 0x0000000856507c2b */ /* 0x000fe40008000050 */
[----:B------:R-:W-:Y:S02]  /*95d0*/  DADD R24, R2, R24 ;  /* 0x0000000002187229 */ /* 0x000fe40000000018 */
[----:B------:R-:W-:Y:S02]  /*95e0*/  DADD R20, R8, R20 ;  /* 0x0000000008147229 */ /* 0x000fe40000000014 */
[----:B------:R-:W-:Y:S02]  /*95f0*/  DADD R86, R98, R22 ;  /* 0x0000000062567229 */ /* 0x000fe40000000016 */
[----:B------:R-:W-:-:S02]  /*9600*/  DFMA R18, R88, UR8, R18 ;  /* 0x0000000858127c2b */ /* 0x000fc40008000012 */
[----:B------:R-:W-:Y:S02]  /*9610*/  DADD R92, R92, -R72 ;  /* 0x000000005c5c7229 */ /* 0x000fe40000000848 */
[----:B------:R-:W-:Y:S02]  /*9620*/  DADD R88, R10, R68 ;  /* 0x000000000a587229 */ /* 0x000fe40000000044 */
[----:B------:R-:W-:Y:S02]  /*9630*/  DMUL R12, R4, -0.5 ;  /* 0xbfe00000040c7828 */ /* 0x000fe40000000000 */
[----:B------:R-:W-:Y:S02]  /*9640*/  DMUL R6, R2, -0.5 ;  /* 0xbfe0000002067828 */ /* 0x000fe40000000000 */
[----:B------:R-:W-:Y:S02]  /*9650*/  DMUL R22, R8, -0.5 ;  /* 0xbfe0000008167828 */ /* 0x000fe40000000000 */
[----:B------:R-:W-:-:S02]  /*9660*/  DMUL R68, R98, -0.5 ;  /* 0xbfe0000062447828 */ /* 0x000fc40000000000 */
[----:B------:R-:W-:Y:S02]  /*9670*/  DADD R16, R16, -R74 ;  /* 0x0000000010107229 */ /* 0x000fe4000000084a */
[----:B------:R-:W-:Y:S02]  /*9680*/  DADD R90, R14, R70 ;  /* 0x000000000e5a7229 */ /* 0x000fe40000000046 */
[----:B------:R-:W-:Y:S02]  /*9690*/  DMUL R70, R10, -0.5 ;  /* 0xbfe000000a467828 */ /* 0x000fe40000000000 */
[----:B------:R-:W-:Y:S02]  /*96a0*/  DSETP.GEU.AND P5, PT, R26, -100, PT ;  /* 0xc05900001a00742a */ /* 0x000fe40003fae000 */
[----:B------:R-:W-:Y:S02]  /*96b0*/  DSETP.GEU.AND P4, PT, R24, -100, PT ;  /* 0xc05900001800742a */ /* 0x000fe40003f8e000 */
[----:B------:R-:W-:-:S02]  /*96c0*/  DSETP.GEU.AND P0, PT, R20, -100, PT ;  /* 0xc05900001400742a */ /* 0x000fc40003f0e000 */
[----:B------:R-:W-:Y:S01]  /*96d0*/  DSETP.GEU.AND P1, PT, R86, -100, PT ;  /* 0xc05900005600742a */ /* 0x000fe20003f2e000 */
[----:B------:R-:W-:Y:S01]  /*96e0*/  FSEL R4, R12, R4, !P5 ;  /* 0x000000040c047208 */ /* 0x000fe20006800000 */
[----:B------:R-:W-:Y:S01]  /*96f0*/  DADD R18, R18, -R76 ;  /* 0x0000000012127229 */ /* 0x000fe2000000084c */
[----:B------:R-:W-:Y:S01]  /*9700*/  FSEL R5, R13, R5, !P5 ;  /* 0x000000050d057208 */ /* 0x000fe20006800000 */
[----:B------:R-:W-:Y:S01]  /*9710*/  DADD R94, R92, R72 ;  /* 0x000000005c5e7229 */ /* 0x000fe20000000048 */
[----:B------:R-:W-:Y:S01]  /*9720*/  FSEL R6, R6, R2, !P4 ;  /* 0x0000000206067208 */ /* 0x000fe20006000000 */
[----:B------:R-:W-:Y:S01]  /*9730*/  DMUL R72, R14, -0.5 ;  /* 0xbfe000000e487828 */ /* 0x000fe20000000000 */
[----:B------:R-:W-:Y:S01]  /*9740*/  FSEL R7, R7, R3, !P4 ;  /* 0x0000000307077208 */ /* 0x000fe20006000000 */
[----:B------:R-:W-:Y:S01]  /*9750*/  DSETP.GEU.AND P2, PT, R88, -100, PT ;  /* 0xc05900005800742a */ /* 0x000fe20003f4e000 */
[----:B------:R-:W-:Y:S01]  /*9760*/  FSEL R12, R22, R8, !P0 ;  /* 0x00000008160c7208 */ /* 0x000fe20004000000 */
[----:B------:R-:W-:Y:S01]  /*9770*/  DADD R96, R16, R74 ;  /* 0x0000000010607229 */ /* 0x000fe2000000004a */
[----:B------:R-:W-:Y:S01]  /*9780*/  FSEL R13, R23, R9, !P0 ;  /* 0x00000009170d7208 */ /* 0x000fe20004000000 */
[----:B------:R-:W-:Y:S01]  /*9790*/  DSETP.GEU.AND P3, PT, R90, -100, PT ;  /* 0xc05900005a00742a */ /* 0x000fe20003f6e000 */
[----:B------:R-:W-:Y:S01]  /*97a0*/  FSEL R2, R68, R98, !P1 ;  /* 0x0000006244027208 */ /* 0x000fe20004800000 */
[----:B------:R-:W-:Y:S01]  /*97b0*/  DMUL R8, R92, -0.5 ;  /* 0xbfe000005c087828 */ /* 0x000fe20000000000 */
[----:B------:R-:W-:Y:S01]  /*97c0*/  FSEL R3, R69, R99, !P1 ;  /* 0x0000006345037208 */ /* 0x000fe20004800000 */
[----:B------:R-:W-:Y:S01]  /*97d0*/  DADD R76, R18, R76 ;  /* 0x00000000124c7229 */ /* 0x000fe2000000004c */
[----:B------:R-:W-:Y:S01]  /*97e0*/  FSEL R98, R24, RZ, P4 ;  /* 0x000000ff18627208 */ /* 0x000fe20002000000 */
[----:B------:R-:W-:Y:S01]  /*97f0*/  DADD R80, R80, -R78 ;  /* 0x0000000050507229 */ /* 0x000fe2000000084e */
[----:B------:R-:W-:Y:S01]  /*9800*/  FSEL R99, R25, -3.390625, P4 ;  /* 0xc059000019637808 */ /* 0x000fe20002000000 */
[----:B------:R-:W-:Y:S01]  /*9810*/  DSETP.GEU.AND P4, PT, R94, -100, PT ;  /* 0xc05900005e00742a */ /* 0x000fe20003f8e000 */
[----:B------:R-:W-:-:S02]  /*9820*/  FSEL R74, R70, R10, !P2 ;  /* 0x0000000a464a7208 */ /* 0x000fc40005000000 */
[----:B------:R-:W-:Y:S01]  /*9830*/  FSEL R75, R71, R11, !P2 ;  /* 0x0000000b474b7208 */ /* 0x000fe20005000000 */
[----:B------:R-:W-:Y:S01]  /*9840*/  DMUL R10, R16, -0.5 ;  /* 0xbfe00000100a7828 */ /* 0x000fe20000000000 */
[----:B------:R-:W-:Y:S01]  /*9850*/  FSEL R24, R26, RZ, P5 ;  /* 0x000000ff1a187208 */ /* 0x000fe20002800000 */
[----:B------:R-:W-:Y:S01]  /*9860*/  DADD R78, R80, R78 ;  /* 0x00000000504e7229 */ /* 0x000fe2000000004e */
[----:B------:R-:W-:Y:S01]  /*9870*/  FSEL R25, R27, -3.390625, P5 ;  /* 0xc05900001b197808 */ /* 0x000fe20002800000 */
[----:B------:R-:W-:Y:S01]  /*9880*/  DSETP.GEU.AND P5, PT, R96, -100, PT ;  /* 0xc05900006000742a */ /* 0x000fe20003fae000 */
[----:B------:R-:W-:Y:S02]  /*9890*/  FSEL R72, R72, R14, !P3 ;  /* 0x0000000e48487208 */ /* 0x000fe40005800000 */
[----:B------:R-:W-:Y:S01]  /*98a0*/  FSEL R73, R73, R15, !P3 ;  /* 0x0000000f49497208 */ /* 0x000fe20005800000 */
[----:B------:R-:W-:Y:S01]  /*98b0*/  DMUL R14, R18, -0.5 ;  /* 0xbfe00000120e7828 */ /* 0x000fe20000000000 */
[----:B------:R-:W-:Y:S01]  /*98c0*/  FSEL R88, R88, RZ, P2 ;  /* 0x000000ff58587208 */ /* 0x000fe20001000000 */
[----:B------:R-:W-:Y:S01]  /*98d0*/  DSETP.GEU.AND P6, PT, R78, -100, PT ;  /* 0xc05900004e00742a */ /* 0x000fe20003fce000 */
[----:B------:R-:W-:Y:S01]  /*98e0*/  FSEL R89, R89, -3.390625, P2 ;  /* 0xc059000059597808 */ /* 0x000fe20001000000 */
[----:B------:R-:W-:Y:S01]  /*98f0*/  DSETP.GT.AND P2, PT, R24, 100, PT ;  /* 0x405900001800742a */ /* 0x000fe20003f44000 */
[----:B------:R-:W-:-:S02]  /*9900*/  FSEL R100, R20, RZ, P0 ;  /* 0x000000ff14647208 */ /* 0x000fc40000000000 */
[----:B------:R-:W-:Y:S01]  /*9910*/  FSEL R101, R21, -3.390625, P0 ;  /* 0xc059000015657808 */ /* 0x000fe20000000000 */
[----:B------:R-:W-:Y:S01]  /*9920*/  DSETP.GEU.AND P0, PT, R76, -100, PT ;  /* 0xc05900004c00742a */ /* 0x000fe20003f0e000 */
[----:B------:R-:W-:Y:S02]  /*9930*/  FSEL R70, R8, R92, !P4 ;  /* 0x0000005c08467208 */ /* 0x000fe40006000000 */
[----:B------:R-:W-:Y:S01]  /*9940*/  FSEL R71, R9, R93, !P4 ;  /* 0x0000005d09477208 */ /* 0x000fe20006000000 */
[----:B------:R-:W-:Y:S01]  /*9950*/  DMUL R8, R6, -0.5 ;  /* 0xbfe0000006087828 */ /* 0x000fe20000000000 */
[----:B------:R-:W-:Y:S02]  /*9960*/  FSEL R86, R86, RZ, P1 ;  /* 0x000000ff56567208 */ /* 0x000fe40000800000 */
[----:B------:R-:W-:Y:S01]  /*9970*/  FSEL R87, R87, -3.390625, P1 ;  /* 0xc059000057577808 */ /* 0x000fe20000800000 */
[----:B------:R-:W-:Y:S01]  /*9980*/  DSETP.GT.AND P1, PT, R98, 100, PT ;  /* 0x405900006200742a */ /* 0x000fe20003f24000 */
[----:B------:R-:W-:-:S02]  /*9990*/  FSEL R68, R10, R16, !P5 ;  /* 0x000000100a447208 */ /* 0x000fc40006800000 */
[----:B------:R-:W-:Y:S02]  /*99a0*/  FSEL R69, R11, R17, !P5 ;  /* 0x000000110b457208 */ /* 0x000fe40006800000 */
[----:B------:R-:W-:Y:S02]  /*99b0*/  FSEL R10, R24, RZ, !P2 ;  /* 0x000000ff180a7208 */ /* 0x000fe40005000000 */
[----:B------:R-:W-:Y:S01]  /*99c0*/  FSEL R11, R25, 3.390625, !P2 ;  /* 0x40590000190b7808 */ /* 0x000fe20005000000 */
[----:B------:R-:W-:Y:S01]  /*99d0*/  DMUL R24, R4, -0.5 ;  /* 0xbfe0000004187828 */ /* 0x000fe20000000000 */
[----:B------:R-:W-:Y:S02]  /*99e0*/  FSEL R26, R14, R18, !P0 ;  /* 0x000000120e1a7208 */ /* 0x000fe40004000000 */
[----:B------:R-:W-:Y:S02]  /*99f0*/  FSEL R27, R15, R19, !P0 ;  /* 0x000000130f1b7208 */ /* 0x000fe40004000000 */
[----:B------:R-:W-:-:S02]  /*9a00*/  FSEL R0, R98, RZ, !P1 ;  /* 0x000000ff62007208 */ /* 0x000fc40004800000 */
[----:B------:R-:W-:Y:S02]  /*9a10*/  FSEL R99, R99, 3.390625, !P1 ;  /* 0x4059000063637808 */ /* 0x000fe40004800000 */
[----:B------:R-:W-:Y:S02]  /*9a20*/  FSEL R14, R90, RZ, P3 ;  /* 0x000000ff5a0e7208 */ /* 0x000fe40001800000 */
[----:B------:R-:W-:Y:S01]  /*9a30*/  FSEL R15, R91, -3.390625, P3 ;  /* 0xc05900005b0f7808 */ /* 0x000fe20001800000 */
[----:B------:R-:W-:Y:S01]  /*9a40*/  DSETP.GT.AND P3, PT, R100, 100, PT ;  /* 0x405900006400742a */ /* 0x000fe20003f64000 */
[----:B------:R-:W-:Y:S02]  /*9a50*/  FSEL R20, R76, RZ, P0 ;  /* 0x000000ff4c147208 */ /* 0x000fe40000000000 */
[----:B------:R-:W-:Y:S01]  /*9a60*/  FSEL R21, R77, -3.390625, P0 ;  /* 0xc05900004d157808 */ /* 0x000fe20000000000 */
[----:B------:R-:W-:Y:S01]  /*9a70*/  DMUL R76, R10, R10 ;  /* 0x0000000a0a4c7228 */ /* 0x000fe20000000000 */
[----:B------:R-:W-:Y:S01]  /*9a80*/  FSEL R104, R8, R6, P1 ;  /* 0x0000000608687208 */ /* 0x000fe20000800000 */
[----:B------:R-:W-:Y:S01]  /*9a90*/  IMAD.MOV.U32 R8, RZ, RZ, R0 ;  /* 0x000000ffff087224 */ /* 0x000fe200078e0000 */
[----:B------:R-:W-:Y:S01]  /*9aa0*/  FSEL R105, R9, R7, P1 ;  /* 0x0000000709697208 */ /* 0x000fe20000800000 */
[----:B------:R-:W-:Y:S01]  /*9ab0*/  IMAD.MOV.U32 R9, RZ, RZ, R99 ;  /* 0x000000ffff097224 */ /* 0x000fe200078e0063 */
[----:B------:R-:W-:Y:S01]  /*9ac0*/  FSEL R0, R100, RZ, !P3 ;  /* 0x000000ff64007208 */ /* 0x000fe20005800000 */
[----:B------:R-:W-:Y:S01]  /*9ad0*/  DSETP.GT.AND P0, PT, R88, 100, PT ;  /* 0x405900005800742a */ /* 0x000fe20003f04000 */
[----:B------:R-:W-:Y:S01]  /*9ae0*/  FSEL R101, R101, 3.390625, !P3 ;  /* 0x4059000065657808 */ /* 0x000fe20005800000 */
[----:B------:R-:W-:Y:S01]  /*9af0*/  DSETP.GT.AND P1, PT, R14, 100, PT ;  /* 0x405900000e00742a */ /* 0x000fe20003f24000 */
[----:B------:R-:W-:Y:S01]  /*9b00*/  FSEL R102, R24, R4, P2 ;  /* 0x0000000418667208 */ /* 0x000fe20001000000 */
[----:B------:R-:W-:Y:S01]  /*9b10*/  DFMA R76, R8, R8, R76 ;  /* 0x00000008084c722b */ /* 0x000fe2000000004c */
[----:B------:R-:W-:Y:S01]  /*9b20*/  FSEL R103, R25, R5, P2 ;  /* 0x0000000519677208 */ /* 0x000fe20001000000 */
[----:B------:R-:W-:Y:S01]  /*9b30*/  IMAD.MOV.U32 R4, RZ, RZ, R0 ;  /* 0x000000ffff047224 */ /* 0x000fe200078e0000 */
[----:B------:R-:W-:Y:S01]  /*9b40*/  MOV R5, R101 ;  /* 0x0000006500057202 */ /* 0x000fe20000000f00 */
[----:B------:R-:W-:Y:S01]  /*9b50*/  DMUL R24, R12, -0.5 ;  /* 0xbfe000000c187828 */ /* 0x000fe20000000000 */
[----:B------:R-:W-:Y:S01]  /*9b60*/  FSEL R16, R94, RZ, P4 ;  /* 0x000000ff5e107208 */ /* 0x000fe20002000000 */
[----:B------:R-:W0:Y:S01]  /*9b70*/  S2R R0, SR_CgaCtaId ;  /* 0x0000000000007919 */ /* 0x000e220000008800 */
[----:B------:R-:W-:Y:S01]  /*9b80*/  FSEL R17, R95, -3.390625, P4 ;  /* 0xc05900005f117808 */ /* 0x000fe20002000000 */
[----:B------:R-:W-:Y:S01]  /*9b90*/  DSETP.GT.AND P4, PT, R86, 100, PT ;  /* 0x405900005600742a */ /* 0x000fe20003f84000 */
[----:B------:R-:W-:Y:S01]  /*9ba0*/  FSEL R22, R78, RZ, P6 ;  /* 0x000000ff4e167208 */ /* 0x000fe20003000000 */
[----:B------:R-:W-:Y:S01]  /*9bb0*/  DFMA R76, R4, R4, R76 ;  /* 0x00000004044c722b */ /* 0x000fe2000000004c */
[----:B------:R-:W-:-:S02]  /*9bc0*/  FSEL R23, R79, -3.390625, P6 ;  /* 0xc05900004f177808 */ /* 0x000fc40003000000 */
[----:B------:R-:W-:Y:S01]  /*9bd0*/  FSEL R14, R14, RZ, !P1 ;  /* 0x000000ff0e0e7208 */ /* 0x000fe20004800000 */
[----:B------:R-:W-:Y:S01]  /*9be0*/  DSETP.GT.AND P2, PT, R16, 100, PT ;  /* 0x405900001000742a */ /* 0x000fe20003f44000 */
[----:B------:R-:W-:Y:S02]  /*9bf0*/  FSEL R6, R86, RZ, !P4 ;  /* 0x000000ff56067208 */ /* 0x000fe40006000000 */
[----:B------:R-:W-:Y:S02]  /*9c00*/  FSEL R7, R87, 3.390625, !P4 ;  /* 0x4059000057077808 */ /* 0x000fe40006000000 */
[----:B------:R-:W-:Y:S02]  /*9c10*/  FSEL R86, R88, RZ, !P0 ;  /* 0x000000ff58567208 */ /* 0x000fe40004000000 */
[----:B------:R-:W-:Y:S02]  /*9c20*/  FSEL R87, R89, 3.390625, !P0 ;  /* 0x4059000059577808 */ /* 0x000fe40004000000 */
[----:B------:R-:W-:Y:S01]  /*9c30*/  DFMA R78, R6, R6, R76 ;  /* 0x00000006064e722b */ /* 0x000fe2000000004c */
[----:B------:R-:W-:Y:S01]  /*9c40*/  FSEL R100, R24, R12, P3 ;  /* 0x0000000c18647208 */ /* 0x000fe20001800000 */
[----:B------:R-:W-:Y:S01]  /*9c50*/  IMAD.MOV.U32 R12, RZ, RZ, R86 ;  /* 0x000000ffff0c7224 */ /* 0x000fe200078e0056 */
[----:B------:R-:W-:Y:S01]  /*9c60*/  FSEL R101, R25, R13, P3 ;  /* 0x0000000d19657208 */ /* 0x000fe20001800000 */
[----:B------:R-:W-:Y:S01]  /*9c70*/  IMAD.MOV.U32 R13, RZ, RZ, R87 ;  /* 0x000000ffff0d7224 */ /* 0x000fe200078e0057 */
[----:B------:R-:W-:Y:S01]  /*9c80*/  FSEL R15, R15, 3.390625, !P1 ;  /* 0x405900000f0f7808 */ /* 0x000fe20004800000 */
[----:B------:R-:W-:Y:S01]  /*9c90*/  DMUL R76, R2, -0.5 ;  /* 0xbfe00000024c7828 */ /* 0x000fe20000000000 */
[----:B------:R-:W-:-:S02]  /*9ca0*/  FSEL R18, R96, RZ, P5 ;  /* 0x000000ff60127208 */ /* 0x000fc40002800000 */
[----:B------:R-:W-:Y:S01]  /*9cb0*/  FSEL R19, R97, -3.390625, P5 ;  /* 0xc059000061137808 */ /* 0x000fe20002800000 */
[----:B------:R-:W-:Y:S01]  /*9cc0*/  DFMA R78, R12, R12, R78 ;  /* 0x0000000c0c4e722b */ /* 0x000fe2000000004e */
[----:B------:R-:W-:Y:S01]  /*9cd0*/  FSEL R16, R16, RZ, !P2 ;  /* 0x000000ff10107208 */ /* 0x000fe20005000000 */
[----:B------:R-:W-:Y:S01]  /*9ce0*/  DSETP.GT.AND P5, PT, R22, 100, PT ;  /* 0x405900001600742a */ /* 0x000fe20003fa4000 */
[----:B------:R-:W-:Y:S02]  /*9cf0*/  FSEL R17, R17, 3.390625, !P2 ;  /* 0x4059000011117808 */ /* 0x000fe40005000000 */
[----:B------:R-:W-:Y:S01]  /*9d00*/  DSETP.GT.AND P3, PT, R18, 100, PT ;  /* 0x405900001200742a */ /* 0x000fe20003f64000 */
[----:B------:R-:W-:Y:S02]  /*9d10*/  FSEL R98, R76, R2, P4 ;  /* 0x000000024c627208 */ /* 0x000fe40002000000 */
[----:B------:R-:W-:Y:S01]  /*9d20*/  DFMA R78, R14, R14, R78 ;  /* 0x0000000e0e4e722b */ /* 0x000fe2000000004e */
[----:B------:R-:W-:Y:S01]  /*9d30*/  FSEL R99, R77, R3, P4 ;  /* 0x000000034d637208 */ /* 0x000fe20002000000 */
[----:B------:R-:W-:Y:S01]  /*9d40*/  DSETP.GT.AND P4, PT, R20, 100, PT ;  /* 0x405900001400742a */ /* 0x000fe20003f84000 */
[----:B------:R-:W-:-:S02]  /*9d50*/  FSEL R18, R18, RZ, !P3 ;  /* 0x000000ff12127208 */ /* 0x000fc40005800000 */
[----:B------:R-:W-:Y:S02]  /*9d60*/  FSEL R19, R19, 3.390625, !P3 ;  /* 0x4059000013137808 */ /* 0x000fe40005800000 */
[----:B------:R-:W-:Y:S01]  /*9d70*/  MOV R87, 0x400 ;  /* 0x0000040000577802 */ /* 0x000fe20000000f00 */
[----:B------:R-:W-:Y:S01]  /*9d80*/  DFMA R78, R16, R16, R78 ;  /* 0x00000010104e722b */ /* 0x000fe2000000004e */
[----:B------:R-:W-:Y:S02]  /*9d90*/  FSEL R20, R20, RZ, !P4 ;  /* 0x000000ff14147208 */ /* 0x000fe40006000000 */
[----:B------:R-:W-:Y:S01]  /*9da0*/  FSEL R21, R21, 3.390625, !P4 ;  /* 0x4059000015157808 */ /* 0x000fe20006000000 */
[C---:B------:R-:W-:Y:S01]  /*9db0*/  VIADD R89, R87.reuse, 0x10 ;  /* 0x0000001057597836 */ /* 0x040fe20000000000 */
[----:B------:R-:W-:Y:S02]  /*9dc0*/  P2R R90, PR, RZ, 0x40 ;  /* 0x00000040ff5a7803 */ /* 0x000fe40000000000 */
[----:B------:R-:W-:Y:S01]  /*9dd0*/  ISETP.NE.AND P6, PT, R152, RZ, PT ;  /* 0x000000ff9800720c */ /* 0x000fe20003fc5270 */
[----:B------:R-:W-:Y:S01]  /*9de0*/  DFMA R78, R18, R18, R78 ;  /* 0x00000012124e722b */ /* 0x000fe2000000004e */
[----:B------:R-:W-:-:S02]  /*9df0*/  IADD3 R3, PT, PT, R87, 0xa10, RZ ;  /* 0x00000a1057037810 */ /* 0x000fc40007ffe0ff */
[----:B------:R-:W-:Y:S02]  /*9e00*/  FSEL R22, R22, RZ, !P5 ;  /* 0x000000ff16167208 */ /* 0x000fe40006800000 */
[----:B------:R-:W-:Y:S02]  /*9e10*/  FSEL R23, R23, 3.390625, !P5 ;  /* 0x4059000017177808 */ /* 0x000fe40006800000 */
[C---:B0-----:R-:W-:Y:S01]  /*9e20*/  LEA R89, R0.reuse, R89, 0x18 ;  /* 0x0000005900597211 */ /* 0x041fe200078ec0ff */
[----:B------:R-:W-:Y:S01]  /*9e30*/  DFMA R24, R20, R20, R78 ;  /* 0x000000141418722b */ /* 0x000fe2000000004e */
[----:B------:R-:W-:Y:S01]  /*9e40*/  LEA R91, R0, R3, 0x18 ;  /* 0x00000003005b7211 */ /* 0x000fe200078ec0ff */
[----:B------:R-:W-:Y:S02]  /*9e50*/  VIADD R79, R87, 0xb10 ;  /* 0x00000b10574f7836 */ /* 0x000fe40000000000 */
[----:B------:R-:W-:Y:S01]  /*9e60*/  IMAD R3, R152, 0x50, R89 ;  /* 0x0000005098037824 */ /* 0x000fe200078e0259 */
[----:B------:R-:W-:Y:S01]  /*9e70*/  @!P6 LEA R93, R0, R87, 0x18 ;  /* 0x00000057005de211 */ /* 0x000fe200078ec0ff */
[----:B------:R-:W-:Y:S01]  /*9e80*/  IMAD R91, R152, 0x8, R91 ;  /* 0x00000008985b7824 */ /* 0x000fe200078e025b */
[----:B------:R-:W-:Y:S01]  /*9e90*/  LEA R79, R0, R79, 0x18 ;  /* 0x0000004f004f7211 */ /* 0x000fe200078ec0ff */
[----:B------:R-:W-:Y:S01]  /*9ea0*/  DFMA R24, R22, R22, R24 ;  /* 0x000000161618722b */ /* 0x000fe20000000018 */
[----:B------:R-:W-:Y:S03]  /*9eb0*/  STS.128 [R3+0x40], R20 ;  /* 0x0000401403007388 */ /* 0x000fe60000000c00 */
[----:B------:R-:W-:Y:S01]  /*9ec0*/  IMAD.IADD R109, R79, 0x1, R152 ;  /* 0x000000014f6d7824 */ /* 0x000fe200078e0298 */
[----:B------:R-:W-:Y:S04]  /*9ed0*/  STS.128 [R3], R8 ;  /* 0x0000000803007388 */ /* 0x000fe80000000c00 */
[----:B------:R-:W-:Y:S04]  /*9ee0*/  STS.128 [R3+0x10], R4 ;  /* 0x0000100403007388 */ /* 0x000fe80000000c00 */
[----:B------:R-:W-:Y:S04]  /*9ef0*/  STS.128 [R3+0x20], R12 ;  /* 0x0000200c03007388 */ /* 0x000fe80000000c00 */
[----:B------:R-:W-:Y:S04]  /*9f00*/  STS.128 [R3+0x30], R16 ;  /* 0x0000301003007388 */ /* 0x000fe80000000c00 */
[----:B------:R-:W-:Y:S04]  /*9f10*/  STS.64 [R91], R24 ;  /* 0x000000185b007388 */ /* 0x000fe80000000a00 */
[----:B------:R-:W0:Y:S04]  /*9f20*/  @!P6 LDS.64 R76, [R93] ;  /* 0x000000005d4ce984 */ /* 0x000e280000000a00 */
[----:B0-----:R0:W-:Y:S01]  /*9f30*/  @!P6 STS.64 [R93+0x8], R76 ;  /* 0x0000084c5d00e388 */ /* 0x0011e20000000a00 */
[----:B------:R-:W-:Y:S01]  /*9f40*/  BAR.SYNC.DEFER_BLOCKING 0x0 ;  /* 0x0000000000007b1d */ /* 0x000fe20000010000 */
[----:B------:R-:W-:-:S05]  /*9f50*/  ISETP.NE.AND P6, PT, R90, RZ, PT ;  /* 0x000000ff5a00720c */ /* 0x000fca0003fc5270 */
[----:B0-----:R-:W-:-:S10]  /*9f60*/  DMUL R76, R80, -0.5 ;  /* 0xbfe00000504c7828 */ /* 0x001fd40000000000 */
[----:B------:R-:W-:Y:S02]  /*9f70*/  FSEL R76, R76, R80, !P6 ;  /* 0x000000504c4c7208 */ /* 0x000fe40007000000 */
[----:B------:R-:W-:Y:S02]  /*9f80*/  FSEL R77, R77, R81, !P6 ;  /* 0x000000514d4d7208 */ /* 0x000fe40007000000 */
[----:B------:R-:W-:Y:S01]  /*9f90*/  MOV R80, 0xffffffff ;  /* 0xffffffff00507802 */ /* 0x000fe20000000f00 */
[----:B------:R-:W0:Y:S04]  /*9fa0*/  LDS.U8 R108, [R109] ;  /* 0x000000006d6c7984 */ /* 0x000e280000000000 */
[----:B------:R1:W2:Y:S04]  /*9fb0*/  LDS.U8 R118, [R109+0x20] ;  /* 0x000020006d767984 */ /* 0x0002a80000000000 */
[----:B------:R1:W3:Y:S04]  /*9fc0*/  LDS.U8 R119, [R109+0x40] ;  /* 0x000040006d777984 */ /* 0x0002e80000000000 */
[----:B------:R1:W4:Y:S04]  /*9fd0*/  LDS.U8 R120, [R109+0x60] ;  /* 0x000060006d787984 */ /* 0x0003280000000000 */
[----:B------:R1:W1:Y:S04]  /*9fe0*/  LDS.U8 R121, [R109+0x80] ;  /* 0x000080006d797984 */ /* 0x0002680000000000 */
[----:B------:R0:W1:Y:S04]  /*9ff0*/  LDS.U8 R122, [R109+0xa0] ;  /* 0x0000a0006d7a7984 */ /* 0x0000680000000000 */
[----:B------:R0:W1:Y:S04]  /*a000*/  LDS.U8 R123, [R109+0xc0] ;  /* 0x0000c0006d7b7984 */ /* 0x0000680000000000 */
[----:B------:R0:W1:Y:S04]  /*a010*/  LDS.U8 R124, [R109+0xe0] ;  /* 0x0000e0006d7c7984 */ /* 0x0000680000000000 */
[----:B------:R0:W1:Y:S04]  /*a020*/  LDS.U8 R125, [R109+0x100] ;  /* 0x000100006d7d7984 */ /* 0x0000680000000000 */
[----:B------:R1:W1:Y:S04]  /*a030*/  LDS.U8 R126, [R109+0x120] ;  /* 0x000120006d7e7984 */ /* 0x0002680000000000 */
[----:B------:R1:W1:Y:S01]  /*a040*/  LDS.U8 R127, [R109+0x140] ;  /* 0x000140006d7f7984 */ /* 0x0002620000000000 */
[----:B0-----:R-:W-:-:S03]  /*a050*/  ISETP.NE.AND P6, PT, R108, RZ, PT ;  /* 0x000000ff6c00720c */ /* 0x001fc60003fc5270 */
        /* <DEDUP_REMOVED lines=21> */
[----:B-1234-:R-:W-:Y:S05]  /*a1b0*/  @!P6 BRA `(.L_x_174) ;  /* 0x000000000018e947 */ /* 0x01efea0003800000 */
[----:B------:R-:W-:-:S06]  /*a1c0*/  LEA R108, R0, R87, 0x18 ;  /* 0x00000057006c7211 */ /* 0x000fcc00078ec0ff */
[----:B0-----:R-:W0:Y:S02]  /*a1d0*/  LDS.64 R108, [R108+0xa10] ;  /* 0x000a10006c6c7984 */ /* 0x001e240000000a00 */
[----:B0-----:R-:W-:-:S14]  /*a1e0*/  DSETP.GTU.AND P6, PT, R108, R84, PT ;  /* 0x000000546c00722a */ /* 0x001fdc0003fcc000 */
[----:B------:R-:W-:Y:S02]  /*a1f0*/  @!P6 IMAD.MOV.U32 R84, RZ, RZ, R108 ;  /* 0x000000ffff54e224 */ /* 0x000fe400078e006c */
[----:B------:R-:W-:Y:S02]  /*a200*/  @!P6 IMAD.MOV.U32 R85, RZ, RZ, R109 ;  /* 0x000000ffff55e224 */ /* 0x000fe400078e006d */
[----:B------:R-:W-:-:S07]  /*a210*/  @!P6 IMAD.MOV.U32 R80, RZ, RZ, RZ ;  /* 0x000000ffff50e224 */ /* 0x000fce00078e00ff */
.L_x_174:
[----:B------:R-:W-:Y:S05]  /*a220*/  BSYNC.RECONVERGENT B0 ;  /* 0x0000000000007941 */ /* 0x000fea0003800200 */
.L_x_173:
[----:B------:R-:W-:Y:S01]  /*a230*/  ISETP.NE.AND P6, PT, R118, RZ, PT ;  /* 0x000000ff7600720c */ /* 0x000fe20003fc5270 */
[----:B------:R-:W-:-:S12]  /*a240*/  BSSY.RECONVERGENT B0, `(.L_x_175) ;  /* 0x0000008000007945 */ /* 0x000fd80003800200 */
[----:B------:R-:W-:Y:S05]  /*a250*/  @!P6 BRA `(.L_x_176) ;  /* 0x000000000018e947 */ /* 0x000fea0003800000 */
[----:B------:R-:W-:-:S06]  /*a260*/  LEA R108, R0, R87, 0x18 ;  /* 0x00000057006c7211 */ /* 0x000fcc00078ec0ff */
[----:B0-----:R-:W0:Y:S02]  /*a270*/  LDS.64 R108, [R108+0xa18] ;  /* 0x000a18006c6c7984 */ /* 0x001e240000000a00 */
[----:B0-----:R-:W-:-:S14]  /*a280*/  DSETP.GTU.AND P6, PT, R108, R84, PT ;  /* 0x000000546c00722a */ /* 0x001fdc0003fcc000 */
[----:B------:R-:W-:Y:S01]  /*a290*/  @!P6 MOV R84, R108 ;  /* 0x0000006c0054e202 */ /* 0x000fe20000000f00 */
[----:B------:R-:W-:Y:S02]  /*a2a0*/  @!P6 IMAD.MOV.U32 R85, RZ, RZ, R109 ;  /* 0x000000ffff55e224 */ /* 0x000fe400078e006d */
[----:B------:R-:W-:-:S07]  /*a2b0*/  @!P6 IMAD.MOV.U32 R80, RZ, RZ, 0x1 ;  /* 0x00000001ff50e424 */ /* 0x000fce00078e00ff */
.L_x_176:
[----:B------:R-:W-:Y:S05]  /*a2c0*/  BSYNC.RECONVERGENT B0 ;  /* 0x0000000000007941 */ /* 0x000fea0003800200 */
.L_x_175:
[----:B------:R-:W-:Y:S01]  /*a2d0*/  ISETP.NE.AND P6, PT, R119, RZ, PT ;  /* 0x000000ff7700720c */ /* 0x000fe20003fc5270 */
[----:B------:R-:W-:-:S12]  /*a2e0*/  BSSY.RECONVERGENT B0, `(.L_x_177) ;  /* 0x0000008000007945 */ /* 0x000fd80003800200 */
[----:B------:R-:W-:Y:S05]  /*a2f0*/  @!P6 BRA `(.L_x_178) ;  /* 0x000000000018e947 */ /* 0x000fea0003800000 */
[----:B------:R-:W-:-:S06]  /*a300*/  LEA R108, R0, R87, 0x18 ;  /* 0x00000057006c7211 */ /* 0x000fcc00078ec0ff */
[----:B0-----:R-:W0:Y:S02]  /*a310*/  LDS.64 R108, [R108+0xa20] ;  /* 0x000a20006c6c7984 */ /* 0x001e240000000a00 */
[----:B0-----:R-:W-:-:S14]  /*a320*/  DSETP.GTU.AND P6, PT, R108, R84, PT ;  /* 0x000000546c00722a */ /* 0x001fdc0003fcc000 */
[----:B------:R-:W-:Y:S01]  /*a330*/  @!P6 IMAD.MOV.U32 R84, RZ, RZ, R108 ;  /* 0x000000ffff54e224 */ /* 0x000fe200078e006c */
[----:B------:R-:W-:Y:S01]  /*a340*/  @!P6 MOV R85, R109 ;  /* 0x0000006d0055e202 */ /* 0x000fe20000000f00 */
[----:B------:R-:W-:-:S07]  /*a350*/  @!P6 IMAD.MOV.U32 R80, RZ, RZ, 0x2 ;  /* 0x00000002ff50e424 */ /* 0x000fce00078e00ff */
.L_x_178:
[----:B------:R-:W-:Y:S05]  /*a360*/  BSYNC.RECONVERGENT B0 ;  /* 0x0000000000007941 */ /* 0x000fea0003800200 */
.L_x_177:
[----:B------:R-:W-:Y:S01]  /*a370*/  ISETP.NE.AND P6, PT, R120, RZ, PT ;  /* 0x000000ff7800720c */ /* 0x000fe20003fc5270 */
[----:B------:R-:W-:-:S12]  /*a380*/  BSSY.RECONVERGENT B0, `(.L_x_179) ;  /* 0x0000008000007945 */ /* 0x000fd80003800200 */
[----:B------:R-:W-:Y:S05]  /*a390*/  @!P6 BRA `(.L_x_180) ;  /* 0x000000000018e947 */ /* 0x000fea0003800000 */
[----:B------:R-:W-:-:S06]  /*a3a0*/  LEA R108, R0, R87, 0x18 ;  /* 0x00000057006c7211 */ /* 0x000fcc00078ec0ff */
[----:B0-----:R-:W0:Y:S02]  /*a3b0*/  LDS.64 R108, [R108+0xa28] ;  /* 0x000a28006c6c7984 */ /* 0x001e240000000a00 */
[----:B0-----:R-:W-:-:S14]  /*a3c0*/  DSETP.GTU.AND P6, PT, R108, R84, PT ;  /* 0x000000546c00722a */ /* 0x001fdc0003fcc000 */
[----:B------:R-:W-:Y:S01]  /*a3d0*/  @!P6 IMAD.MOV.U32 R84, RZ, RZ, R108 ;  /* 0x000000ffff54e224 */ /* 0x000fe200078e006c */
[----:B------:R-:W-:Y:S01]  /*a3e0*/  @!P6 MOV R80, 0x3 ;  /* 0x000000030050e802 */ /* 0x000fe20000000f00 */
[----:B------:R-:W-:-:S07]  /*a3f0*/  @!P6 IMAD.MOV.U32 R85, RZ, RZ, R109 ;  /* 0x000000ffff55e224 */ /* 0x000fce00078e006d */
.L_x_180:
[----:B------:R-:W-:Y:S05]  /*a400*/  BSYNC.RECONVERGENT B0 ;  /* 0x0000000000007941 */ /* 0x000fea0003800200 */
.L_x_179:
[----:B------:R-:W-:Y:S01]  /*a410*/  ISETP.NE.AND P6, PT, R121, RZ, PT ;  /* 0x000000ff7900720c */ /* 0x000fe20003fc5270 */
[----:B------:R-:W-:-:S12]  /*a420*/  BSSY.RECONVERGENT B0, `(.L_x_181) ;  /* 0x0000008000007945 */ /* 0x000fd80003800200 */
[----:B------:R-:W-:Y:S05]  /*a430*/  @!P6 BRA `(.L_x_182) ;  /* 0x000000000018e947 */ /* 0x000fea0003800000 */
[----:B------:R-:W-:-:S06]  /*a440*/  LEA R108, R0, R87, 0x18 ;  /* 0x00000057006c7211 */ /* 0x000fcc00078ec0ff */
[----:B0-----:R-:W0:Y:S02]  /*a450*/  LDS.64 R108, [R108+0xa30] ;  /* 0x000a30006c6c7984 */ /* 0x001e240000000a00 */
[----:B0-----:R-:W-:-:S14]  /*a460*/  DSETP.GTU.AND P6, PT, R108, R84, PT ;  /* 0x000000546c00722a */ /* 0x001fdc0003fcc000 */
[----:B------:R-:W-:Y:S02]  /*a470*/  @!P6 IMAD.MOV.U32 R84, RZ, RZ, R108 ;  /* 0x000000ffff54e224 */ /* 0x000fe400078e006c */
[----:B------:R-:W-:Y:S02]  /*a480*/  @!P6 IMAD.MOV.U32 R85, RZ, RZ, R109 ;  /* 0x000000ffff55e224 */ /* 0x000fe400078e006d */
[----:B------:R-:W-:-:S07]  /*a490*/  @!P6 IMAD.MOV.U32 R80, RZ, RZ, 0x4 ;  /* 0x00000004ff50e424 */ /* 0x000fce00078e00ff */
.L_x_182:
[----:B------:R-:W-:Y:S05]  /*a4a0*/  BSYNC.RECONVERGENT B0 ;  /* 0x0000000000007941 */ /* 0x000fea0003800200 */
.L_x_181:
        /* <DEDUP_REMOVED lines=9> */
.L_x_184:
[----:B------:R-:W-:Y:S05]  /*a540*/  BSYNC.RECONVERGENT B0 ;  /* 0x0000000000007941 */ /* 0x000fea0003800200 */
.L_x_183:
        /* <DEDUP_REMOVED lines=9> */
.L_x_186:
[----:B------:R-:W-:Y:S05]  /*a5e0*/  BSYNC.RECONVERGENT B0 ;  /* 0x0000000000007941 */ /* 0x000fea0003800200 */
.L_x_185:
        /* <DEDUP_REMOVED lines=9> */
.L_x_188:
[----:B------:R-:W-:Y:S05]  /*a680*/  BSYNC.RECONVERGENT B0 ;  /* 0x0000000000007941 */ /* 0x000fea0003800200 */
.L_x_187:
        /* <DEDUP_REMOVED lines=9> */
.L_x_190:
[----:B------:R-:W-:Y:S05]  /*a720*/  BSYNC.RECONVERGENT B0 ;  /* 0x0000000000007941 */ /* 0x000fea0003800200 */
.L_x_189:
        /* <DEDUP_REMOVED lines=9> */
.L_x_192:
[----:B------:R-:W-:Y:S05]  /*a7c0*/  BSYNC.RECONVERGENT B0 ;  /* 0x0000000000007941 */ /* 0x000fea0003800200 */
.L_x_191:
        /* <DEDUP_REMOVED lines=9> */
.L_x_194:
[----:B------:R-:W-:Y:S05]  /*a860*/  BSYNC.RECONVERGENT B0 ;  /* 0x0000000000007941 */ /* 0x000fea0003800200 */
.L_x_193:
[----:B0-----:R-:W-:Y:S01]  /*a870*/  ISETP.NE.AND P6, PT, R117, RZ, PT ;  /* 0x000000ff7500720c */ /* 0x001fe20003fc5270 */
[----:B------:R-:W-:-:S12]  /*a880*/  BSSY.RECONVERGENT B0, `(.L_x_195) ;  /* 0x0000008000007945 */ /* 0x000fd80003800200 */
[----:B------:R-:W-:Y:S05]  /*a890*/  @!P6 BRA `(.L_x_196) ;  /* 0x000000000018e947 */ /* 0x000fea0003800000 */
[----:B------:R-:W-:-:S06]  /*a8a0*/  LEA R108, R0, R87, 0x18 ;  /* 0x00000057006c7211 */ /* 0x000fcc00078ec0ff */
[----:B------:R-:W0:Y:S02]  /*a8b0*/  LDS.64 R108, [R108+0xa68] ;  /* 0x000a68006c6c7984 */ /* 0x000e240000000a00 */
[----:B0-----:R-:W-:-:S14]  /*a8c0*/  DSETP.GTU.AND P6, PT, R108, R84, PT ;  /* 0x000000546c00722a */ /* 0x001fdc0003fcc000 */
[----:B------:R-:W-:Y:S01]  /*a8d0*/  @!P6 IMAD.MOV.U32 R84, RZ, RZ, R108 ;  /* 0x000000ffff54e224 */ /* 0x000fe200078e006c */
[----:B------:R-:W-:Y:S01]  /*a8e0*/  @!P6 MOV R80, 0xb ;  /* 0x0000000b0050e802 */ /* 0x000fe20000000f00 */
[----:B------:R-:W-:-:S07]  /*a8f0*/  @!P6 IMAD.MOV.U32 R85, RZ, RZ, R109 ;  /* 0x000000ffff55e224 */ /* 0x000fce00078e006d */
.L_x_196:
[----:B------:R-:W-:Y:S05]  /*a900*/  BSYNC.RECONVERGENT B0 ;  /* 0x0000000000007941 */ /* 0x000fea0003800200 */
.L_x_195:
[----:B------:R-:W-:Y:S01]  /*a910*/  ISETP.NE.AND P6, PT, R116, RZ, PT ;  /* 0x000000ff7400720c */ /* 0x000fe20003fc5270 */
[----:B------:R-:W-:-:S12]  /*a920*/  BSSY.RECONVERGENT B0, `(.L_x_197) ;  /* 0x0000008000007945 */ /* 0x000fd80003800200 */
[----:B------:R-:W-:Y:S05]  /*a930*/  @!P6 BRA `(.L_x_198) ;  /* 0x000000000018e947 */ /* 0x000fea0003800000 */
[----:B------:R-:W-:-:S06]  /*a940*/  LEA R108, R0, R87, 0x18 ;  /* 0x00000057006c7211 */ /* 0x000fcc00078ec0ff */
[----:B------:R-:W0:Y:S02]  /*a950*/  LDS.64 R108, [R108+0xa70] ;  /* 0x000a70006c6c7984 */ /* 0x000e240000000a00 */
[----:B0-----:R-:W-:-:S14]  /*a960*/  DSETP.GTU.AND P6, PT, R108, R84, PT ;  /* 0x000000546c00722a */ /* 0x001fdc0003fcc000 */
[----:B------:R-:W-:Y:S02]  /*a970*/  @!P6 IMAD.MOV.U32 R84, RZ, RZ, R108 ;  /* 0x000000ffff54e224 */ /* 0x000fe400078e006c */
[----:B------:R-:W-:Y:S02]  /*a980*/  @!P6 IMAD.MOV.U32 R85, RZ, RZ, R109 ;  /* 0x000000ffff55e224 */ /* 0x000fe400078e006d */
[----:B------:R-:W-:-:S07]  /*a990*/  @!P6 IMAD.MOV.U32 R80, RZ, RZ, 0xc ;  /* 0x0000000cff50e424 */ /* 0x000fce00078e00ff */
.L_x_198:
[----:B------:R-:W-:Y:S05]  /*a9a0*/  BSYNC.RECONVERGENT B0 ;  /* 0x0000000000007941 */ /* 0x000fea0003800200 */
.L_x_197:
[----:B------:R-:W-:Y:S01]  /*a9b0*/  ISETP.NE.AND P6, PT, R115, RZ, PT ;  /* 0x000000ff7300720c */ /* 0x000fe20003fc5270 */
[----:B------:R-:W-:-:S12]  /*a9c0*/  BSSY.RECONVERGENT B0, `(.L_x_199) ;  /* 0x0000008000007945 */ /* 0x000fd80003800200 */
[----:B------:R-:W-:Y:S05]  /*a9d0*/  @!P6 BRA `(.L_x_200) ;  /* 0x000000000018e947 */ /* 0x000fea0003800000 */
[----:B------:R-:W-:-:S06]  /*a9e0*/  LEA R108, R0, R87, 0x18 ;  /* 0x00000057006c7211 */ /* 0x000fcc00078ec0ff */
[----:B------:R-:W0:Y:S02]  /*a9f0*/  LDS.64 R108, [R108+0xa78] ;  /* 0x000a78006c6c7984 */ /* 0x000e240000000a00 */
[----:B0-----:R-:W-:-:S14]  /*aa00*/  DSETP.GTU.AND P6, PT, R108, R84, PT ;  /* 0x000000546c00722a */ /* 0x001fdc0003fcc000 */
[----:B------:R-:W-:Y:S01]  /*aa10*/  @!P6 MOV R84, R108 ;  /* 0x0000006c0054e202 */ /* 0x000fe20000000f00 */
[----:B------:R-:W-:Y:S02]  /*aa20*/  @!P6 IMAD.MOV.U32 R85, RZ, RZ, R109 ;  /* 0x000000ffff55e224 */ /* 0x000fe400078e006d */
[----:B------:R-:W-:-:S07]  /*aa30*/  @!P6 IMAD.MOV.U32 R80, RZ, RZ, 0xd ;  /* 0x0000000dff50e424 */ /* 0x000fce00078e00ff */
.L_x_200:
[----:B------:R-:W-:Y:S05]  /*aa40*/  BSYNC.RECONVERGENT B0 ;  /* 0x0000000000007941 */ /* 0x000fea0003800200 */
.L_x_199:
[----:B------:R-:W-:Y:S01]  /*aa50*/  ISETP.NE.AND P6, PT, R114, RZ, PT ;  /* 0x000000ff7200720c */ /* 0x000fe20003fc5270 */
[----:B------:R-:W-:-:S12]  /*aa60*/  BSSY.RECONVERGENT B0, `(.L_x_201) ;  /* 0x0000008000007945 */ /* 0x000fd80003800200 */
[----:B------:R-:W-:Y:S05]  /*aa70*/  @!P6 BRA `(.L_x_202) ;  /* 0x000000000018e947 */ /* 0x000fea0003800000 */
[----:B------:R-:W-:-:S06]  /*aa80*/  LEA R108, R0, R87, 0x18 ;  /* 0x00000057006c7211 */ /* 0x000fcc00078ec0ff */
[----:B------:R-:W0:Y:S02]  /*aa90*/  LDS.64 R108, [R108+0xa80] ;  /* 0x000a80006c6c7984 */ /* 0x000e240000000a00 */
[----:B0-----:R-:W-:-:S14]  /*aaa0*/  DSETP.GTU.AND P6, PT, R108, R84, PT ;  /* 0x000000546c00722a */ /* 0x001fdc0003fcc000 */
[----:B------:R-:W-:Y:S01]  /*aab0*/  @!P6 IMAD.MOV.U32 R84, RZ, RZ, R108 ;  /* 0x000000ffff54e224 */ /* 0x000fe200078e006c */
[----:B------:R-:W-:Y:S01]  /*aac0*/  @!P6 MOV R85, R109 ;  /* 0x0000006d0055e202 */ /* 0x000fe20000000f00 */
[----:B------:R-:W-:-:S07]  /*aad0*/  @!P6 IMAD.MOV.U32 R80, RZ, RZ, 0xe ;  /* 0x0000000eff50e424 */ /* 0x000fce00078e00ff */
.L_x_202:
[----:B------:R-:W-:Y:S05]  /*aae0*/  BSYNC.RECONVERGENT B0 ;  /* 0x0000000000007941 */ /* 0x000fea0003800200 */
.L_x_201:
[----:B------:R-:W-:Y:S01]  /*aaf0*/  ISETP.NE.AND P6, PT, R113, RZ, PT ;  /* 0x000000ff7100720c */ /* 0x000fe20003fc5270 */
        /* <DEDUP_REMOVED lines=8> */
.L_x_204:
[----:B------:R-:W-:Y:S05]  /*ab80*/  BSYNC.RECONVERGENT B0 ;  /* 0x0000000000007941 */ /* 0x000fea0003800200 */
.L_x_203:
        /* <DEDUP_REMOVED lines=9> */
.L_x_206:
[----:B------:R-:W-:Y:S05]  /*ac20*/  BSYNC.RECONVERGENT B0 ;  /* 0x0000000000007941 */ /* 0x000fea0003800200 */
.L_x_205:
        /* <DEDUP_REMOVED lines=9> */
.L_x_208:
[----:B------:R-:W-:Y:S05]  /*acc0*/  BSYNC.RECONVERGENT B0 ;  /* 0x0000000000007941 */ /* 0x000fea0003800200 */
.L_x_207:
        /* <DEDUP_REMOVED lines=9> */
.L_x_210:
[----:B------:R-:W-:Y:S05]  /*ad60*/  BSYNC.RECONVERGENT B0 ;  /* 0x0000000000007941 */ /* 0x000fea0003800200 */
.L_x_209:
        /* <DEDUP_REMOVED lines=9> */
.L_x_212:
[----:B------:R-:W-:Y:S05]  /*ae00*/  BSYNC.RECONVERGENT B0 ;  /* 0x0000000000007941 */ /* 0x000fea0003800200 */
.L_x_211:
        /* <DEDUP_REMOVED lines=9> */
.L_x_214:
[----:B------:R-:W-:Y:S05]  /*aea0*/  BSYNC.RECONVERGENT B0 ;  /* 0x0000000000007941 */ /* 0x000fea0003800200 */
.L_x_213:
        /* <DEDUP_REMOVED lines=9> */
.L_x_216:
[----:B------:R-:W-:Y:S05]  /*af40*/  BSYNC.RECONVERGENT B0 ;  /* 0x0000000000007941 */ /* 0x000fea0003800200 */
.L_x_215:
        /* <DEDUP_REMOVED lines=9> */
.L_x_218:
[----:B------:R-:W-:Y:S05]  /*afe0*/  BSYNC.RECONVERGENT B0 ;  /* 0x0000000000007941 */ /* 0x000fea0003800200 */
.L_x_217:
        /* <DEDUP_REMOVED lines=9> */
.L_x_220:
[----:B------:R-:W-:Y:S05]  /*b080*/  BSYNC.RECONVERGENT B0 ;  /* 0x0000000000007941 */ /* 0x000fea0003800200 */
.L_x_219:
        /* <DEDUP_REMOVED lines=9> */
.L_x_222:
[----:B------:R-:W-:Y:S05]  /*b120*/  BSYNC.RECONVERGENT B0 ;  /* 0x0000000000007941 */ /* 0x000fea0003800200 */
.L_x_221:
        /* <DEDUP_REMOVED lines=9> */
.L_x_224:
[----:B------:R-:W-:Y:S05]  /*b1c0*/  BSYNC.RECONVERGENT B0 ;  /* 0x0000000000007941 */ /* 0x000fea0003800200 */
.L_x_223:
        /* <DEDUP_REMOVED lines=9> */
.L_x_226:
[----:B------:R-:W-:Y:S05]  /*b260*/  BSYNC.RECONVERGENT B0 ;  /* 0x0000000000007941 */ /* 0x000fea0003800200 */
.L_x_225:
        /* <DEDUP_REMOVED lines=9> */
.L_x_228:
[----:B------:R-:W-:Y:S05]  /*b300*/  BSYNC.RECONVERGENT B0 ;  /* 0x0000000000007941 */ /* 0x000fea0003800200 */
.L_x_227:
        /* <DEDUP_REMOVED lines=9> */
.L_x_230:
[----:B------:R-:W-:Y:S05]  /*b3a0*/  BSYNC.RECONVERGENT B0 ;  /* 0x0000000000007941 */ /* 0x000fea0003800200 */
.L_x_229:
        /* <DEDUP_REMOVED lines=9> */
.L_x_232:
[----:B------:R-:W-:Y:S05]  /*b440*/  BSYNC.RECONVERGENT B0 ;  /* 0x0000000000007941 */ /* 0x000fea0003800200 */
.L_x_231:
        /* <DEDUP_REMOVED lines=9> */
.L_x_234:
[----:B------:R-:W-:Y:S05]  /*b4e0*/  BSYNC.RECONVERGENT B0 ;  /* 0x0000000000007941 */ /* 0x000fea0003800200 */
.L_x_233:
        /* <DEDUP_REMOVED lines=9> */
.L_x_236:
[----:B------:R-:W-:Y:S05]  /*b580*/  BSYNC.RECONVERGENT B0 ;  /* 0x0000000000007941 */ /* 0x000fea0003800200 */
.L_x_235:
[----:B------:R-:W-:Y:S01]  /*b590*/  ISETP.NE.AND P6, PT, R80, -0x1, PT ;  /* 0xffffffff5000780c */ /* 0x000fe20003fc5270 */
[----:B------:R-:W-:Y:S01]  /*b5a0*/  DMUL R106, R68, -0.5 ;  /* 0xbfe00000446a7828 */ /* 0x000fe20000000000 */
[----:B------:R-:W-:Y:S01]  /*b5b0*/  LEA R115, R0, R87, 0x18 ;  /* 0x0000005700737211 */ /* 0x000fe200078ec0ff */
[----:B------:R-:W-:Y:S01]  /*b5c0*/  DMUL R86, R72, -0.5 ;  /* 0xbfe0000048567828 */ /* 0x000fe20000000000 */
[----:B------:R0:W1:Y:S01]  /*b5d0*/  LDS.64 R110, [R91] ;  /* 0x000000005b6e7984 */ /* 0x0000620000000a00 */
[----:B------:R-:W-:-:S03]  /*b5e0*/  DMUL R108, R26, -0.5 ;  /* 0xbfe000001a6c7828 */ /* 0x000fc60000000000 */
[----:B------:R2:W3:Y:S03]  /*b5f0*/  LDS.64 R112, [R115] ;  /* 0x0000000073707984 */ /* 0x0004e60000000a00 */
[----:B------:R-:W-:Y:S02]  /*b600*/  FSEL R90, R106, R68, P3 ;  /* 0x000000446a5a7208 */ /* 0x000fe40001800000 */
[----:B------:R-:W-:Y:S01]  /*b610*/  @P6 IMAD R2, R80, 0x50, R89 ;  /* 0x0000005050026824 */ /* 0x000fe200078e0259 */
[----:B------:R-:W-:Y:S01]  /*b620*/  DMUL R80, R74, -0.5 ;  /* 0xbfe000004a507828 */ /* 0x000fe20000000000 */
[----:B------:R-:W-:Y:S01]  /*b630*/  FSEL R94, R86, R72, P1 ;  /* 0x00000048565e7208 */ /* 0x000fe20000800000 */
[----:B------:R-:W-:Y:S01]  /*b640*/  DMUL R88, R70, -0.5 ;  /* 0xbfe0000046587828 */ /* 0x000fe20000000000 */
[----:B------:R-:W-:Y:S01]  /*b650*/  FSEL R95, R87, R73, P1 ;  /* 0x00000049575f7208 */ /* 0x000fe20000800000 */
[----:B------:R2:W4:Y:S01]  /*b660*/  @P6 LDS.128 R44, [R2] ;  /* 0x00000000022c6984 */ /* 0x0005220000000c00 */
[----:B0-----:R-:W-:-:S03]  /*b670*/  FSEL R91, R107, R69, P3 ;  /* 0x000000456b5b7208 */ /* 0x001fc60001800000 */
[----:B------:R2:W0:Y:S02]  /*b680*/  @P6 LDS.128 R40, [R2+0x10] ;  /* 0x0000100002286984 */ /* 0x0004240000000c00 */
[----:B------:R-:W-:Y:S02]  /*b690*/  FSEL R96, R80, R74, P0 ;  /* 0x0000004a50607208 */ /* 0x000fe40000000000 */
[----:B------:R2:W0:Y:S01]  /*b6a0*/  @P6 LDS.128 R36, [R2+0x20] ;  /* 0x0000200002246984 */ /* 0x0004220000000c00 */
[----:B------:R-:W-:Y:S01]  /*b6b0*/  FSEL R97, R81, R75, P0 ;  /* 0x0000004b51617208 */ /* 0x000fe20000000000 */
[----:B------:R-:W-:Y:S01]  /*b6c0*/  DSETP.GEU.AND P0, PT, R24, R82, PT ;  /* 0x000000521800722a */ /* 0x000fe20003f0e000 */
[----:B------:R-:W-:Y:S01]  /*b6d0*/  FSEL R92, R88, R70, P2 ;  /* 0x00000046585c7208 */ /* 0x000fe20001000000 */
[----:B------:R2:W0:Y:S01]  /*b6e0*/  @P6 LDS.128 R32, [R2+0x30] ;  /* 0x0000300002206984 */ /* 0x0004220000000c00 */
[----:B------:R-:W-:Y:S01]  /*b6f0*/  DMUL R74, R76, -0.5 ;  /* 0xbfe000004c4a7828 */ /* 0x000fe20000000000 */
[----:B------:R-:W-:-:S02]  /*b700*/  FSEL R93, R89, R71, P2 ;  /* 0x00000047595d7208 */ /* 0x000fc40001000000 */
[----:B------:R2:W0:Y:S01]  /*b710*/  @P6 LDS.128 R28, [R2+0x40] ;  /* 0x00004000021c6984 */ /* 0x0004220000000c00 */
[----:B------:R-:W-:Y:S02]  /*b720*/  FSEL R88, R108, R26, P4 ;  /* 0x0000001a6c587208 */ /* 0x000fe40002000000 */
[----:B------:R-:W-:-:S04]  /*b730*/  FSEL R89, R109, R27, P4 ;  /* 0x0000001b6d597208 */ /* 0x000fc80002000000 */
[----:B------:R-:W-:Y:S01]  /*b740*/  FSEL R86, R74, R76, P5 ;  /* 0x0000004c4a567208 */ /* 0x000fe20002800000 */
[----:B------:R-:W-:Y:S01]  /*b750*/  @!P0 IMAD.MOV.U32 R50, RZ, RZ, R22 ;  /* 0x000000ffff328224 */ /* 0x000fe200078e0016 */
[----:B------:R-:W-:Y:S01]  /*b760*/  FSEL R87, R75, R77, P5 ;  /* 0x0000004d4b577208 */ /* 0x000fe20002800000 */
[----:B------:R-:W-:Y:S01]  /*b770*/  @!P0 IMAD.MOV.U32 R51, RZ, RZ, R23 ;  /* 0x000000ffff338224 */ /* 0x000fe200078e0017 */
[----:B------:R-:W-:Y:S01]  /*b780*/  @!P0 MOV R49, R21 ;  /* 0x0000001500318202 */ /* 0x000fe20000000f00 */
        /* <DEDUP_REMOVED lines=8> */
[----:B------:R-:W-:-:S02]  /*b810*/  @!P0 IMAD.MOV.U32 R58, RZ, RZ, R14 ;  /* 0x000000ffff3a8224 */ /* 0x000fc400078e000e */
[----:B------:R-:W-:Y:S02]  /*b820*/  @!P0 IMAD.MOV.U32 R59, RZ, RZ, R15 ;  /* 0x000000ffff3b8224 */ /* 0x000fe400078e000f */
[----:B------:R-:W-:Y:S02]  /*b830*/  @!P0 IMAD.MOV.U32 R56, RZ, RZ, R12 ;  /* 0x000000ffff388224 */ /* 0x000fe400078e000c */
[----:B------:R-:W-:Y:S02]  /*b840*/  @!P0 IMAD.MOV.U32 R62, RZ, RZ, R6 ;  /* 0x000000ffff3e8224 */ /* 0x000fe400078e0006 */
[----:B------:R-:W-:Y:S02]  /*b850*/  @!P0 IMAD.MOV.U32 R63, RZ, RZ, R7 ;  /* 0x000000ffff3f8224 */ /* 0x000fe400078e0007 */
[----:B------:R-:W-:Y:S02]  /*b860*/  @!P0 IMAD.MOV.U32 R60, RZ, RZ, R4 ;  /* 0x000000ffff3c8224 */ /* 0x000fe400078e0004 */
[----:B------:R-:W-:-:S02]  /*b870*/  @!P0 IMAD.MOV.U32 R66, RZ, RZ, R10 ;  /* 0x000000ffff428224 */ /* 0x000fc400078e000a */
[----:B------:R-:W-:Y:S02]  /*b880*/  @!P0 IMAD.MOV.U32 R67, RZ, RZ, R11 ;  /* 0x000000ffff438224 */ /* 0x000fe400078e000b */
[----:B------:R-:W-:Y:S02]  /*b890*/  @!P0 IMAD.MOV.U32 R64, RZ, RZ, R8 ;  /* 0x000000ffff408224 */ /* 0x000fe400078e0008 */
[----:B------:R-:W-:Y:S02]  /*b8a0*/  @!P0 IMAD.MOV.U32 R82, RZ, RZ, R24 ;  /* 0x000000ffff528224 */ /* 0x000fe400078e0018 */
[----:B01234-:R-:W-:-:S07]  /*b8b0*/  @!P0 IMAD.MOV.U32 R83, RZ, RZ, R25 ;  /* 0x000000ffff538224 */ /* 0x01ffce00078e0019 */
.L_x_237:
[----:B------:R-:W-:Y:S01]  /*b8c0*/  IMAD.MOV.U32 R4, RZ, RZ, R112 ;  /* 0x000000ffff047224 */ /* 0x000fe200078e0070 */
[----:B------:R-:W-:Y:S01]  /*b8d0*/  MOV R5, R113 ;  /* 0x0000007100057202 */ /* 0x000fe20000000f00 */
[----:B------:R-:W-:Y:S05]  /*b8e0*/  YIELD ;  /* 0x0000000000007946 */ /* 0x000fea0003800000 */
[----:B------:R-:W-:-:S06]  /*b8f0*/  DSETP.GEU.AND P0, PT, R110, R4, PT ;  /* 0x000000046e00722a */ /* 0x000fcc0003f0e000 */
        /* <DEDUP_REMOVED lines=10> */
[----:B------:R-:W0:Y:S02]  /*b9a0*/  LDS.128 R4, [R115] ;  /* 0x0000000073047984 */ /* 0x000e240000000c00 */
[----:B0-----:R-:W-:-:S14]  /*b9b0*/  DSETP.GEU.AND P0, PT, R4, R6, PT ;  /* 0x000000060400722a */ /* 0x001fdc0003f0e000 */
[----:B------:R-:W-:Y:S05]  /*b9c0*/  @!P0 BRA `(.L_x_238) ;  /* 0x00000004002c8947 */ /* 0x000fea0003800000 */
[----:B------:R-:W2:Y:S04]  /*b9d0*/  LDG.E.64 R6, desc[UR6][R130.64] ;  /* 0x0000000682067981 */ /* 0x000ea8000c1e1b00 */
[----:B------:R-:W3:Y:S04]  /*b9e0*/  LDG.E.64 R8, desc[UR6][R130.64+0x10] ;  /* 0x0000100682087981 */ /* 0x000ee8000c1e1b00 */
[----:B------:R-:W4:Y:S01]  /*b9f0*/  LDG.E.64 R10, desc[UR6][R130.64+0x8] ;  /* 0x00000806820a7981 */ /* 0x000f22000c1e1b00 */
[----:B------:R-:W-:Y:S01]  /*ba00*/  IMAD R79, R152, 0x20, R79 ;  /* 0x00000020984f7824 */ /* 0x000fe200078e024f */
[----:B------:R-:W-:-:S03]  /*ba10*/  MOV R76, 0x1 ;  /* 0x00000001004c7802 */ /* 0x000fc60000000f00 */
[----:B------:R-:W-:Y:S01]  /*ba20*/  IMAD.IADD R152, R79, 0x1, R152 ;  /* 0x000000014f987824 */ /* 0x000fe200078e0298 */
[----:B------:R0:W-:Y:S04]  /*ba30*/  STS.U8 [R79], RZ ;  /* 0x000000ff4f007388 */ /* 0x0001e80000000000 */
[----:B------:R0:W-:Y:S04]  /*ba40*/  STS.U8 [R79+0x1], RZ ;  /* 0x000001ff4f007388 */ /* 0x0001e80000000000 */
        /* <DEDUP_REMOVED lines=30> */
[----:B------:R0:W-:Y:S01]  /*bc30*/  STS.U8 [R152], R76 ;  /* 0x0000004c98007388 */ /* 0x0001e20000000000 */
[----:B--2---:R-:W-:-:S02]  /*bc40*/  SHF.R.U32.HI R0, RZ, 0x2, R7 ;  /* 0x00000002ff007819 */ /* 0x004fc40000011607 */
[----:B------:R-:W-:Y:S02]  /*bc50*/  IADD3 R12, PT, PT, R6, 0x10974f, RZ ;  /* 0x0010974f060c7810 */ /* 0x000fe40007ffe0ff */
[----:B------:R-:W-:Y:S01]  /*bc60*/  LOP3.LUT R0, R0, R7, RZ, 0x3c, !PT ;  /* 0x0000000700007212 */ /* 0x000fe200078e3cff */
[----:B---3--:R-:W-:Y:S01]  /*bc70*/  IMAD.SHL.U32 R7, R9, 0x10, RZ ;  /* 0x0000001009077824 */ /* 0x008fe200078e00ff */
[----:B------:R-:W-:Y:S02]  /*bc80*/  MOV R14, R9 ;  /* 0x00000009000e7202 */ /* 0x000fe40000000f00 */
[C---:B------:R-:W-:Y:S02]  /*bc90*/  SHF.L.U32 R2, R0.reuse, 0x1, RZ ;  /* 0x0000000100027819 */ /* 0x040fe400000006ff */
[----:B----4-:R-:W-:Y:S02]  /*bca0*/  SHF.R.U32.HI R13, RZ, 0x2, R10 ;  /* 0x00000002ff0d7819 */ /* 0x010fe4000001160a */
[----:B------:R-:W-:-:S02]  /*bcb0*/  LOP3.LUT R2, R0, R2, R7, 0x96, !PT ;  /* 0x0000000200027212 */ /* 0x000fc400078e9607 */
[----:B------:R-:W-:Y:S02]  /*bcc0*/  LOP3.LUT R13, R13, R10, RZ, 0x3c, !PT ;  /* 0x0000000a0d0d7212 */ /* 0x000fe400078e3cff */
[----:B------:R-:W-:Y:S02]  /*bcd0*/  LOP3.LUT R15, R2, R9, RZ, 0x3c, !PT ;  /* 0x00000009020f7212 */ /* 0x000fe400078e3cff */
[----:B------:R-:W-:Y:S01]  /*bce0*/  SHF.R.U32.HI R10, RZ, 0x2, R11 ;  /* 0x00000002ff0a7819 */ /* 0x000fe2000001160b */
[----:B------:R-:W-:Y:S02]  /*bcf0*/  IMAD.SHL.U32 R2, R13, 0x2, RZ ;  /* 0x000000020d027824 */ /* 0x000fe400078e00ff */
[----:B------:R-:W-:Y:S01]  /*bd00*/  IMAD.SHL.U32 R0, R15, 0x10, RZ ;  /* 0x000000100f007824 */ /* 0x000fe200078e00ff */
[----:B------:R-:W-:Y:S01]  /*bd10*/  LOP3.LUT R11, R10, R11, RZ, 0x3c, !PT ;  /* 0x0000000b0a0b7212 */ /* 0x000fe200078e3cff */
[----:B------:R0:W-:Y:S03]  /*bd20*/  STG.E.64 desc[UR6][R130.64+0x8], R14 ;  /* 0x0000080e82007986 */ /* 0x0001e6000c101b06 */
[----:B------:R-:W-:Y:S01]  /*bd30*/  LOP3.LUT R0, R13, R2, R0, 0x96, !PT ;  /* 0x000000020d007212 */ /* 0x000fe200078e9600 */
[----:B------:R-:W-:-:S02]  /*bd40*/  IMAD.SHL.U32 R2, R11, 0x2, RZ ;  /* 0x000000020b027824 */ /* 0x000fc400078e00ff */
[----:B------:R-:W-:Y:S01]  /*bd50*/  IMAD.MOV.U32 R13, RZ, RZ, R8 ;  /* 0x000000ffff0d7224 */ /* 0x000fe200078e0008 */
[----:B------:R-:W-:-:S04]  /*bd60*/  LOP3.LUT R10, R0, R15, RZ, 0x3c, !PT ;  /* 0x0000000f000a7212 */ /* 0x000fc800078e3cff */
[----:B------:R0:W-:Y:S01]  /*bd70*/  STG.E.64 desc[UR6][R130.64], R12 ;  /* 0x0000000c82007986 */ /* 0x0001e2000c101b06 */
[----:B------:R-:W-:-:S05]  /*bd80*/  IMAD.SHL.U32 R0, R10, 0x10, RZ ;  /* 0x000000100a007824 */ /* 0x000fca00078e00ff */
[----:B------:R-:W-:Y:S02]  /*bd90*/  LOP3.LUT R11, R11, R2, R0, 0x96, !PT ;  /* 0x000000020b0b7212 */ /* 0x000fe400078e9600 */
[C---:B------:R-:W-:Y:S02]  /*bda0*/  IADD3 R0, PT, PT, R6.reuse, 0x5, R15 ;  /* 0x0000000506007810 */ /* 0x040fe40007ffe00f */
[----:B------:R-:W-:Y:S02]  /*bdb0*/  LOP3.LUT R11, R11, R10, RZ, 0x3c, !PT ;  /* 0x0000000a0b0b7212 */ /* 0x000fe400078e3cff */
[----:B------:R-:W-:Y:S02]  /*bdc0*/  IADD3 R6, PT, PT, R6, 0xa, R10 ;  /* 0x0000000a06067810 */ /* 0x000fe40007ffe00a */
[----:B------:R-:W-:Y:S01]  /*bdd0*/  LOP3.LUT R0, R0, 0x1f, RZ, 0xc0, !PT ;  /* 0x0000001f00007812 */ /* 0x000fe200078ec0ff */
[----:B------:R-:W-:Y:S01]  /*bde0*/  IMAD.IADD R2, R11, 0x1, R12 ;  /* 0x000000010b027824 */ /* 0x000fe200078e020c */
[----:B------:R-:W-:Y:S01]  /*bdf0*/  LOP3.LUT R6, R6, 0x1f, RZ, 0xc0, !PT ;  /* 0x0000001f06067812 */ /* 0x000fe200078ec0ff */
[----:B------:R0:W-:Y:S02]  /*be00*/  STG.E.64 desc[UR6][R130.64+0x10], R10 ;  /* 0x0000100a82007986 */ /* 0x0001e4000c101b06 */
[C---:B------:R-:W-:Y:S01]  /*be10*/  IMAD.IADD R0, R79.reuse, 0x1, R0 ;  /* 0x000000014f007824 */ /* 0x040fe200078e0200 */
[----:B------:R-:W-:Y:S01]  /*be20*/  LOP3.LUT R2, R2, 0x1f, RZ, 0xc0, !PT ;  /* 0x0000001f02027812 */ /* 0x000fe200078ec0ff */
[----:B------:R-:W-:-:S03]  /*be30*/  IMAD.IADD R6, R79, 0x1, R6 ;  /* 0x000000014f067824 */ /* 0x000fc600078e0206 */
[----:B------:R0:W-:Y:S01]  /*be40*/  STS.U8 [R0], R76 ;  /* 0x0000004c00007388 */ /* 0x0001e20000000000 */
[----:B------:R-:W-:-:S03]  /*be50*/  IMAD.IADD R2, R79, 0x1, R2 ;  /* 0x000000014f027824 */ /* 0x000fc600078e0202 */
[----:B------:R0:W-:Y:S04]  /*be60*/  STS.U8 [R6], R76 ;  /* 0x0000004c06007388 */ /* 0x0001e80000000000 */
[----:B------:R0:W-:Y:S02]  /*be70*/  STS.U8 [R2], R76 ;  /* 0x0000004c02007388 */ /* 0x0001e40000000000 */
.L_x_238:
[----:B------:R-:W-:Y:S05]  /*be80*/  BRA.U UP0, `(.L_x_239) ;  /* 0xffffff7100387547 */ /* 0x000fea000b83ffff */
[----:B------:R-:W-:-:S14]  /*be90*/  DSETP.NEU.AND P0, PT, R4, R82, PT ;  /* 0x000000520400722a */ /* 0x000fdc0003f0d000 */
[----:B------:R-:W-:Y:S05]  /*bea0*/  @P0 EXIT ;  /* 0x000000000000094d */ /* 0x000fea0003800000 */
[----:B0-----:R-:W0:Y:S01]  /*beb0*/  LDC.64 R2, c[0x0][0x388] ;  /* 0x0000e200ff027b82 */ /* 0x001e220000000a00 */
[----:B------:R-:W-:-:S04]  /*bec0*/  IMAD R5, R151, 0xa, RZ ;  /* 0x0000000a97057824 */ /* 0x000fc800078e02ff */
[C---:B------:R-:W-:Y:S01]  /*bed0*/  VIADD R7, R5.reuse, 0x2 ;  /* 0x0000000205077836 */ /* 0x040fe20000000000 */
[C---:B------:R-:W-:Y:S01]  /*bee0*/  IADD3 R9, PT, PT, R5.reuse, 0x4, RZ ;  /* 0x0000000405097810 */ /* 0x040fe20007ffe0ff */
[C---:B------:R-:W-:Y:S01]  /*bef0*/  VIADD R11, R5.reuse, 0x6 ;  /* 0x00000006050b7836 */ /* 0x040fe20000000000 */
[----:B------:R-:W1:Y:S01]  /*bf00*/  LDC.64 R12, c[0x0][0x390] ;  /* 0x0000e400ff0c7b82 */ /* 0x000e620000000a00 */
[----:B------:R-:W-:Y:S02]  /*bf10*/  VIADD R15, R5, 0x8 ;  /* 0x00000008050f7836 */ /* 0x000fe40000000000 */
[----:B0-----:R-:W-:-:S05]  /*bf20*/  IMAD.WIDE.U32 R2, R151, 0x8, R2 ;  /* 0x0000000897027825 */ /* 0x001fca00078e0002 */
[----:B------:R-:W-:Y:S01]  /*bf30*/  STG.E.64 desc[UR6][R2.64], R82 ;  /* 0x0000005202007986 */ /* 0x000fe2000c101b06 */
[----:B-1----:R-:W-:-:S04]  /*bf40*/  IMAD.WIDE.U32 R4, R5, 0x8, R12 ;  /* 0x0000000805047825 */ /* 0x002fc800078e000c */
[--C-:B------:R-:W-:Y:S01]  /*bf50*/  IMAD.WIDE.U32 R6, R7, 0x8, R12.reuse ;  /* 0x0000000807067825 */ /* 0x100fe200078e000c */
[----:B------:R-:W-:Y:S03]  /*bf60*/  STG.E.64 desc[UR6][R4.64], R64 ;  /* 0x0000004004007986 */ /* 0x000fe6000c101b06 */
[--C-:B------:R-:W-:Y:S01]  /*bf70*/  IMAD.WIDE.U32 R8, R9, 0x8, R12.reuse ;  /* 0x0000000809087825 */ /* 0x100fe200078e000c */
[----:B------:R-:W-:Y:S03]  /*bf80*/  STG.E.64 desc[UR6][R4.64+0x8], R66 ;  /* 0x0000084204007986 */ /* 0x000fe6000c101b06 */
[--C-:B------:R-:W-:Y:S01]  /*bf90*/  IMAD.WIDE.U32 R10, R11, 0x8, R12.reuse ;  /* 0x000000080b0a7825 */ /* 0x100fe200078e000c */
[----:B------:R-:W-:Y:S03]  /*bfa0*/  STG.E.64 desc[UR6][R6.64], R60 ;  /* 0x0000003c06007986 */ /* 0x000fe6000c101b06 */
[----:B------:R-:W-:Y:S01]  /*bfb0*/  IMAD.WIDE.U32 R12, R15, 0x8, R12 ;  /* 0x000000080f0c7825 */ /* 0x000fe200078e000c */
[----:B------:R-:W-:Y:S04]  /*bfc0*/  STG.E.64 desc[UR6][R6.64+0x8], R62 ;  /* 0x0000083e06007986 */ /* 0x000fe8000c101b06 */
[----:B------:R-:W-:Y:S04]  /*bfd0*/  STG.E.64 desc[UR6][R8.64], R56 ;  /* 0x0000003808007986 */ /* 0x000fe8000c101b06 */
[----:B------:R-:W-:Y:S04]  /*bfe0*/  STG.E.64 desc[UR6][R8.64+0x8], R58 ;  /* 0x0000083a08007986 */ /* 0x000fe8000c101b06 */
[----:B------:R-:W-:Y:S04]  /*bff0*/  STG.E.64 desc[UR6][R10.64], R52 ;  /* 0x000000340a007986 */ /* 0x000fe8000c101b06 */
[----:B------:R-:W-:Y:S04]  /*c000*/  STG.E.64 desc[UR6][R10.64+0x8], R54 ;  /* 0x000008360a007986 */ /* 0x000fe8000c101b06 */
[----:B------:R-:W-:Y:S04]  /*c010*/  STG.E.64 desc[UR6][R12.64], R48 ;  /* 0x000000300c007986 */ /* 0x000fe8000c101b06 */
[----:B------:R-:W-:Y:S01]  /*c020*/  STG.E.64 desc[UR6][R12.64+0x8], R50 ;  /* 0x000008320c007986 */ /* 0x000fe2000c101b06 */
[----:B------:R-:W-:Y:S05]  /*c030*/  EXIT ;  /* 0x000000000000794d */ /* 0x000fea0003800000 */
        .weak           $__internal_0_$__cuda_sm20_div_rn_f64_full
        .type           $__internal_0_$__cuda_sm20_div_rn_f64_full,@function
        .size           $__internal_0_$__cuda_sm20_div_rn_f64_full,($__internal_1_$__cuda_sm20_dsqrt_rn_f64_mediumpath_v1 - $__internal_0_$__cuda_sm20_div_rn_f64_full)
$__internal_0_$__cuda_sm20_div_rn_f64_full:
[C---:B------:R-:W-:Y:S01]  /*c040*/  FSETP.GEU.AND P0, PT, |R139|.reuse, 1.469367938527859385e-39, PT ;  /* 0x001000008b00780b */ /* 0x040fe20003f0e200 */
[----:B------:R-:W-:Y:S01]  /*c050*/  IMAD.MOV.U32 R0, RZ, RZ, 0x1ca00000 ;  /* 0x1ca00000ff007424 */ /* 0x000fe200078e00ff */
[----:B------:R-:W-:Y:S01]  /*c060*/  LOP3.LUT R136, R139, 0x800fffff, RZ, 0xc0, !PT ;  /* 0x800fffff8b887812 */ /* 0x000fe200078ec0ff */
[----:B------:R-:W-:Y:S01]  /*c070*/  BSSY.RECONVERGENT B0, `(.L_x_240) ;  /* 0x0000054000007945 */ /* 0x000fe20003800200 */
[----:B------:R-:W-:Y:S02]  /*c080*/  MOV R142, 0x1 ;  /* 0x00000001008e7802 */ /* 0x000fe40000000f00 */
[----:B------:R-:W-:Y:S01]  /*c090*/  LOP3.LUT R137, R136, 0x3ff00000, RZ, 0xfc, !PT ;  /* 0x3ff0000088897812 */ /* 0x000fe200078efcff */
[----:B------:R-:W-:Y:S01]  /*c0a0*/  IMAD.MOV.U32 R136, RZ, RZ, R138 ;  /* 0x000000ffff887224 */ /* 0x000fe200078e008a */
[C---:B------:R-:W-:Y:S02]  /*c0b0*/  FSETP.GEU.AND P2, PT, |R141|.reuse, 1.469367938527859385e-39, PT ;  /* 0x001000008d00780b */ /* 0x040fe40003f4e200 */
[----:B------:R-:W-:-:S02]  /*c0c0*/  LOP3.LUT R148, R141, 0x7ff00000, RZ, 0xc0, !PT ;  /* 0x7ff000008d947812 */ /* 0x000fc400078ec0ff */
[----:B------:R-:W-:Y:S01]  /*c0d0*/  LOP3.LUT R153, R139, 0x7ff00000, RZ, 0xc0, !PT ;  /* 0x7ff000008b997812 */ /* 0x000fe200078ec0ff */
[----:B------:R-:W-:-:S03]  /*c0e0*/  @!P0 DMUL R136, R138, 8.98846567431157953865e+307 ;  /* 0x7fe000008a888828 */ /* 0x000fc60000000000 */
[----:B------:R-:W-:-:S03]  /*c0f0*/  ISETP.GE.U32.AND P1, PT, R148, R153, PT ;  /* 0x000000999400720c */ /* 0x000fc60003f26070 */
[----:B------:R-:W0:Y:S02]  /*c100*/  MUFU.RCP64H R143, R137 ;  /* 0x00000089008f7308 */ /* 0x000e240000001800 */
[----:B------:R-:W-:Y:S02]  /*c110*/  @!P2 LOP3.LUT R145, R139, 0x7ff00000, RZ, 0xc0, !PT ;  /* 0x7ff000008b91a812 */ /* 0x000fe400078ec0ff */
[----:B------:R-:W-:Y:S02]  /*c120*/  @!P0 LOP3.LUT R153, R137, 0x7ff00000, RZ, 0xc0, !PT ;  /* 0x7ff0000089998812 */ /* 0x000fe400078ec0ff */
[----:B------:R-:W-:-:S04]  /*c130*/  @!P2 ISETP.GE.U32.AND P3, PT, R148, R145, PT ;  /* 0x000000919400a20c */ /* 0x000fc80003f66070 */
[----:B------:R-:W-:-:S04]  /*c140*/  @!P2 SEL R145, R0, 0x63400000, !P3 ;  /* 0x634000000091a807 */ /* 0x000fc80005800000 */
[----:B------:R-:W-:Y:S01]  /*c150*/  @!P2 LOP3.LUT R146, R145, 0x80000000, R141, 0xf8, !PT ;  /* 0x800000009192a812 */ /* 0x000fe200078ef88d */
[----:B0-----:R-:W-:-:S03]  /*c160*/  DFMA R80, R142, -R136, 1 ;  /* 0x3ff000008e50742b */ /* 0x001fc60000000888 */
[----:B------:R-:W-:Y:S01]  /*c170*/  @!P2 LOP3.LUT R147, R146, 0x100000, RZ, 0xfc, !PT ;  /* 0x001000009293a812 */ /* 0x000fe200078efcff */
[----:B------:R-:W-:-:S04]  /*c180*/  @!P2 IMAD.MOV.U32 R146, RZ, RZ, RZ ;  /* 0x000000ffff92a224 */ /* 0x000fc800078e00ff */
[----:B------:R-:W-:-:S08]  /*c190*/  DFMA R80, R80, R80, R80 ;  /* 0x000000505050722b */ /* 0x000fd00000000050 */
[----:B------:R-:W-:Y:S01]  /*c1a0*/  DFMA R142, R142, R80, R142 ;  /* 0x000000508e8e722b */ /* 0x000fe2000000008e */
[----:B------:R-:W-:Y:S01]  /*c1b0*/  SEL R81, R0, 0x63400000, !P1 ;  /* 0x6340000000517807 */ /* 0x000fe20004800000 */
[----:B------:R-:W-:-:S03]  /*c1c0*/  IMAD.MOV.U32 R80, RZ, RZ, R140 ;  /* 0x000000ffff507224 */ /* 0x000fc600078e008c */
[----:B------:R-:W-:-:S03]  /*c1d0*/  LOP3.LUT R81, R81, 0x800fffff, R141, 0xf8, !PT ;  /* 0x800fffff51517812 */ /* 0x000fc600078ef88d */
[----:B------:R-:W-:-:S03]  /*c1e0*/  DFMA R144, R142, -R136, 1 ;  /* 0x3ff000008e90742b */ /* 0x000fc60000000888 */
[----:B------:R-:W-:-:S05]  /*c1f0*/  @!P2 DFMA R80, R80, 2, -R146 ;  /* 0x400000005050a82b */ /* 0x000fca0000000892 */
[----:B------:R-:W-:-:S08]  /*c200*/  DFMA R144, R142, R144, R142 ;  /* 0x000000908e90722b */ /* 0x000fd0000000008e */
[----:B------:R-:W-:-:S08]  /*c210*/  DMUL R142, R144, R80 ;  /* 0x00000050908e7228 */ /* 0x000fd00000000000 */
[----:B------:R-:W-:-:S08]  /*c220*/  DFMA R146, R142, -R136, R80 ;  /* 0x800000888e92722b */ /* 0x000fd00000000050 */
[----:B------:R-:W-:Y:S01]  /*c230*/  DFMA R146, R144, R146, R142 ;  /* 0x000000929092722b */ /* 0x000fe2000000008e */
[----:B------:R-:W-:Y:S01]  /*c240*/  MOV R144, R148 ;  /* 0x0000009400907202 */ /* 0x000fe20000000f00 */
[----:B------:R-:W-:Y:S01]  /*c250*/  VIADD R143, R153, 0xffffffff ;  /* 0xffffffff998f7836 */ /* 0x000fe20000000000 */
[----:B------:R-:W-:-:S05]  /*c260*/  @!P2 LOP3.LUT R144, R81, 0x7ff00000, RZ, 0xc0, !PT ;  /* 0x7ff000005190a812 */ /* 0x000fca00078ec0ff */
[----:B------:R-:W-:-:S05]  /*c270*/  VIADD R142, R144, 0xffffffff ;  /* 0xffffffff908e7836 */ /* 0x000fca0000000000 */
[----:B------:R-:W-:-:S04]  /*c280*/  ISETP.GT.U32.AND P0, PT, R142, 0x7feffffe, PT ;  /* 0x7feffffe8e00780c */ /* 0x000fc80003f04070 */
[----:B------:R-:W-:-:S13]  /*c290*/  ISETP.GT.U32.OR P0, PT, R143, 0x7feffffe, P0 ;  /* 0x7feffffe8f00780c */ /* 0x000fda0000704470 */
[----:B------:R-:W-:Y:S05]  /*c2a0*/  @P0 BRA `(.L_x_241) ;  /* 0x00000000006c0947 */ /* 0x000fea0003800000 */
[----:B------:R-:W-:-:S04]  /*c2b0*/  LOP3.LUT R141, R139, 0x7ff00000, RZ, 0xc0, !PT ;  /* 0x7ff000008b8d7812 */ /* 0x000fc800078ec0ff */
[CC--:B------:R-:W-:Y:S02]  /*c2c0*/  VIADDMNMX R140, R148.reuse, -R141.reuse, 0xb9600000, !PT ;  /* 0xb9600000948c7446 */ /* 0x0c0fe4000780098d */
[----:B------:R-:W-:Y:S02]  /*c2d0*/  ISETP.GE.U32.AND P0, PT, R148, R141, PT ;  /* 0x0000008d9400720c */ /* 0x000fe40003f06070 */
[----:B------:R-:W-:Y:S02]  /*c2e0*/  VIMNMX R140, PT, PT, R140, 0x46a00000, PT ;  /* 0x46a000008c8c7848 */ /* 0x000fe40003fe0100 */
[----:B------:R-:W-:-:S05]  /*c2f0*/  SEL R141, R0, 0x63400000, !P0 ;  /* 0x63400000008d7807 */ /* 0x000fca0004000000 */
[----:B------:R-:W-:Y:S02]  /*c300*/  IMAD.IADD R0, R140, 0x1, -R141 ;  /* 0x000000018c007824 */ /* 0x000fe400078e0a8d */
[----:B------:R-:W-:-:S03]  /*c310*/  IMAD.MOV.U32 R140, RZ, RZ, RZ ;  /* 0x000000ffff8c7224 */ /* 0x000fc600078e00ff */
[----:B------:R-:W-:-:S06]  /*c320*/  IADD3 R141, PT, PT, R0, 0x7fe00000, RZ ;  /* 0x7fe00000008d7810 */ /* 0x000fcc0007ffe0ff */
[----:B------:R-:W-:-:S10]  /*c330*/  DMUL R142, R146, R140 ;  /* 0x0000008c928e7228 */ /* 0x000fd40000000000 */
[----:B------:R-:W-:-:S13]  /*c340*/  FSETP.GTU.AND P0, PT, |R143|, 1.469367938527859385e-39, PT ;  /* 0x001000008f00780b */ /* 0x000fda0003f0c200 */
[----:B------:R-:W-:Y:S05]  /*c350*/  @P0 BRA `(.L_x_242) ;  /* 0x0000000000940947 */ /* 0x000fea0003800000 */
[----:B------:R-:W-:Y:S01]  /*c360*/  DFMA R80, R146, -R136, R80 ;  /* 0x800000889250722b */ /* 0x000fe20000000050 */
[----:B------:R-:W-:-:S09]  /*c370*/  IMAD.MOV.U32 R140, RZ, RZ, RZ ;  /* 0x000000ffff8c7224 */ /* 0x000fd200078e00ff */
[C---:B------:R-:W-:Y:S02]  /*c380*/  FSETP.NEU.AND P0, PT, R81.reuse, RZ, PT ;  /* 0x000000ff5100720b */ /* 0x040fe40003f0d000 */
[----:B------:R-:W-:-:S04]  /*c390*/  LOP3.LUT R139, R81, 0x80000000, R139, 0x48, !PT ;  /* 0x80000000518b7812 */ /* 0x000fc800078e488b */
[----:B------:R-:W-:-:S07]  /*c3a0*/  LOP3.LUT R141, R139, R141, RZ, 0xfc, !PT ;  /* 0x0000008d8b8d7212 */ /* 0x000fce00078efcff */
[----:B------:R-:W-:Y:S05]  /*c3b0*/  @!P0 BRA `(.L_x_242) ;  /* 0x00000000007c8947 */ /* 0x000fea0003800000 */
[----:B------:R-:W-:Y:S01]  /*c3c0*/  IMAD.MOV R81, RZ, RZ, -R0 ;  /* 0x000000ffff517224 */ /* 0x000fe200078e0a00 */
[----:B------:R-:W-:Y:S01]  /*c3d0*/  MOV R80, RZ ;  /* 0x000000ff00507202 */ /* 0x000fe20000000f00 */
[----:B------:R-:W-:-:S05]  /*c3e0*/  DMUL.RP R140, R146, R140 ;  /* 0x0000008c928c7228 */ /* 0x000fca0000008000 */
[----:B------:R-:W-:-:S05]  /*c3f0*/  DFMA R80, R142, -R80, R146 ;  /* 0x800000508e50722b */ /* 0x000fca0000000092 */
[----:B------:R-:W-:Y:S02]  /*c400*/  LOP3.LUT R139, R141, R139, RZ, 0x3c, !PT ;  /* 0x0000008b8d8b7212 */ /* 0x000fe400078e3cff */
[----:B------:R-:W-:-:S04]  /*c410*/  IADD3 R80, PT, PT, -R0, -0x43300000, RZ ;  /* 0xbcd0000000507810 */ /* 0x000fc80007ffe1ff */
[----:B------:R-:W-:-:S04]  /*c420*/  FSETP.NEU.AND P0, PT, |R81|, R80, PT ;  /* 0x000000505100720b */ /* 0x000fc80003f0d200 */
[----:B------:R-:W-:Y:S02]  /*c430*/  FSEL R142, R140, R142, !P0 ;  /* 0x0000008e8c8e7208 */ /* 0x000fe40004000000 */
[----:B------:R-:W-:Y:S01]  /*c440*/  FSEL R143, R139, R143, !P0 ;  /* 0x0000008f8b8f7208 */ /* 0x000fe20004000000 */
[----:B------:R-:W-:Y:S06]  /*c450*/  BRA `(.L_x_242) ;  /* 0x0000000000547947 */ /* 0x000fec0003800000 */
.L_x_241:
[----:B------:R-:W-:-:S14]  /*c460*/  DSETP.NAN.AND P0, PT, R140, R140, PT ;  /* 0x0000008c8c00722a */ /* 0x000fdc0003f08000 */
[----:B------:R-:W-:Y:S05]  /*c470*/  @P0 BRA `(.L_x_243) ;  /* 0x0000000000440947 */ /* 0x000fea0003800000 */
[----:B------:R-:W-:-:S14]  /*c480*/  DSETP.NAN.AND P0, PT, R138, R138, PT ;  /* 0x0000008a8a00722a */ /* 0x000fdc0003f08000 */
[----:B------:R-:W-:Y:S05]  /*c490*/  @P0 BRA `(.L_x_244) ;  /* 0x0000000000300947 */ /* 0x000fea0003800000 */
[----:B------:R-:W-:Y:S01]  /*c4a0*/  ISETP.NE.AND P0, PT, R144, R153, PT ;  /* 0x000000999000720c */ /* 0x000fe20003f05270 */
[----:B------:R-:W-:Y:S02]  /*c4b0*/  IMAD.MOV.U32 R142, RZ, RZ, 0x0 ;  /* 0x00000000ff8e7424 */ /* 0x000fe400078e00ff */
[----:B------:R-:W-:-:S10]  /*c4c0*/  IMAD.MOV.U32 R143, RZ, RZ, -0x80000 ;  /* 0xfff80000ff8f7424 */ /* 0x000fd400078e00ff */
[----:B------:R-:W-:Y:S05]  /*c4d0*/  @!P0 BRA `(.L_x_242) ;  /* 0x0000000000348947 */ /* 0x000fea0003800000 */
[----:B------:R-:W-:Y:S02]  /*c4e0*/  ISETP.NE.AND P0, PT, R144, 0x7ff00000, PT ;  /* 0x7ff000009000780c */ /* 0x000fe40003f05270 */
[----:B------:R-:W-:Y:S02]  /*c4f0*/  LOP3.LUT R143, R141, 0x80000000, R139, 0x48, !PT ;  /* 0x800000008d8f7812 */ /* 0x000fe400078e488b */
[----:B------:R-:W-:-:S13]  /*c500*/  ISETP.EQ.OR P0, PT, R153, RZ, !P0 ;  /* 0x000000ff9900720c */ /* 0x000fda0004702670 */
[----:B------:R-:W-:Y:S01]  /*c510*/  @P0 LOP3.LUT R0, R143, 0x7ff00000, RZ, 0xfc, !PT ;  /* 0x7ff000008f000812 */ /* 0x000fe200078efcff */
[----:B------:R-:W-:Y:S01]  /*c520*/  @!P0 IMAD.MOV.U32 R142, RZ, RZ, RZ ;  /* 0x000000ffff8e8224 */ /* 0x000fe200078e00ff */
[----:B------:R-:W-:-:S03]  /*c530*/  @P0 MOV R142, RZ ;  /* 0x000000ff008e0202 */ /* 0x000fc60000000f00 */
[----:B------:R-:W-:Y:S01]  /*c540*/  @P0 IMAD.MOV.U32 R143, RZ, RZ, R0 ;  /* 0x000000ffff8f0224 */ /* 0x000fe200078e0000 */
[----:B------:R-:W-:Y:S06]  /*c550*/  BRA `(.L_x_242) ;  /* 0x0000000000147947 */ /* 0x000fec0003800000 */
.L_x_244:
[----:B------:R-:W-:Y:S01]  /*c560*/  LOP3.LUT R143, R139, 0x80000, RZ, 0xfc, !PT ;  /* 0x000800008b8f7812 */ /* 0x000fe200078efcff */
[----:B------:R-:W-:Y:S01]  /*c570*/  IMAD.MOV.U32 R142, RZ, RZ, R138 ;  /* 0x000000ffff8e7224 */ /* 0x000fe200078e008a */
[----:B------:R-:W-:Y:S06]  /*c580*/  BRA `(.L_x_242) ;  /* 0x0000000000087947 */ /* 0x000fec0003800000 */
.L_x_243:
[----:B------:R-:W-:Y:S01]  /*c590*/  LOP3.LUT R143, R141, 0x80000, RZ, 0xfc, !PT ;  /* 0x000800008d8f7812 */ /* 0x000fe200078efcff */
[----:B------:R-:W-:-:S07]  /*c5a0*/  IMAD.MOV.U32 R142, RZ, RZ, R140 ;  /* 0x000000ffff8e7224 */ /* 0x000fce00078e008c */
.L_x_242:
[----:B------:R-:W-:Y:S05]  /*c5b0*/  BSYNC.RECONVERGENT B0 ;  /* 0x0000000000007941 */ /* 0x000fea0003800200 */
.L_x_240:
[----:B------:R-:W-:Y:S01]  /*c5c0*/  MOV R80, R150 ;  /* 0x0000009600507202 */ /* 0x000fe20000000f00 */
[----:B------:R-:W-:-:S04]  /*c5d0*/  IMAD.MOV.U32 R81, RZ, RZ, 0x0 ;  /* 0x00000000ff517424 */ /* 0x000fc800078e00ff */
[----:B------:R-:W-:Y:S05]  /*c5e0*/  RET.REL.NODEC R80 `(_Z3psoP17curandStateXORWOWPdS1_) ;  /* 0xffffff3850847950 */ /* 0x000fea0003c3ffff */
        .weak           $__internal_1_$__cuda_sm20_dsqrt_rn_f64_mediumpath_v1
        .type           $__internal_1_$__cuda_sm20_dsqrt_rn_f64_mediumpath_v1,@function
        .size           $__internal_1_$__cuda_sm20_dsqrt_rn_f64_mediumpath_v1,($__internal_2_$__cuda_sm20_sqrt_rn_f32_slowpath - $__internal_1_$__cuda_sm20_dsqrt_rn_f64_mediumpath_v1)
$__internal_1_$__cuda_sm20_dsqrt_rn_f64_mediumpath_v1:
[----:B------:R-:W-:Y:S01]  /*c5f0*/  ISETP.GE.U32.AND P0, PT, R138, -0x3400000, PT ;  /* 0xfcc000008a00780c */ /* 0x000fe20003f06070 */
[----:B------:R-:W-:Y:S01]  /*c600*/  BSSY.RECONVERGENT B1, `(.L_x_245) ;  /* 0x0000025000017945 */ /* 0x000fe20003800200 */
[----:B------:R-:W-:Y:S02]  /*c610*/  IMAD.MOV.U32 R135, RZ, RZ, R9 ;  /* 0x000000ffff877224 */ /* 0x000fe400078e0009 */
[----:B------:R-:W-:-:S09]  /*c620*/  IMAD.MOV.U32 R138, RZ, RZ, R11 ;  /* 0x000000ffff8a7224 */ /* 0x000fd200078e000b */
[----:B------:R-:W-:Y:S05]  /*c630*/  @!P0 BRA `(.L_x_246) ;  /* 0x0000000000208947 */ /* 0x000fea0003800000 */
[----:B------:R-:W-:-:S10]  /*c640*/  DFMA.RM R138, R138, R140, R142 ;  /* 0x0000008c8a8a722b */ /* 0x000fd4000000408e */
[----:B------:R-:W-:-:S04]  /*c650*/  IADD3 R140, P0, PT, R138, 0x1, RZ ;  /* 0x000000018a8c7810 */ /* 0x000fc80007f1e0ff */
[----:B------:R-:W-:-:S06]  /*c660*/  IADD3.X R141, PT, PT, RZ, R139, RZ, P0, !PT ;  /* 0x0000008bff8d7210 */ /* 0x000fcc00007fe4ff */
[----:B------:R-:W-:-:S08]  /*c670*/  DFMA.RP R134, -R138, R140, R134 ;  /* 0x0000008c8a86722b */ /* 0x000fd00000008186 */
[----:B------:R-:W-:-:S06]  /*c680*/  DSETP.GT.AND P0, PT, R134, RZ, PT ;  /* 0x000000ff8600722a */ /* 0x000fcc0003f04000 */
[----:B------:R-:W-:Y:S02]  /*c690*/  FSEL R138, R140, R138, P0 ;  /* 0x0000008a8c8a7208 */ /* 0x000fe40000000000 */
[----:B------:R-:W-:Y:S01]  /*c6a0*/  FSEL R139, R141, R139, P0 ;  /* 0x0000008b8d8b7208 */ /* 0x000fe20000000000 */
[----:B------:R-:W-:Y:S06]  /*c6b0*/  BRA `(.L_x_247) ;  /* 0x0000000000647947 */ /* 0x000fec0003800000 */
.L_x_246:
[----:B------:R-:W-:-:S14]  /*c6c0*/  DSETP.NE.AND P0, PT, R134, RZ, PT ;  /* 0x000000ff8600722a */ /* 0x000fdc0003f05000 */
[----:B------:R-:W-:Y:S05]  /*c6d0*/  @!P0 BRA `(.L_x_248) ;  /* 0x0000000000588947 */ /* 0x000fea0003800000 */
[----:B------:R-:W-:-:S13]  /*c6e0*/  ISETP.GE.AND P0, PT, R135, RZ, PT ;  /* 0x000000ff8700720c */ /* 0x000fda0003f06270 */
[----:B------:R-:W-:Y:S02]  /*c6f0*/  @!P0 IMAD.MOV.U32 R138, RZ, RZ, 0x0 ;  /* 0x00000000ff8a8424 */ /* 0x000fe400078e00ff */
[----:B------:R-:W-:Y:S01]  /*c700*/  @!P0 IMAD.MOV.U32 R139, RZ, RZ, -0x80000 ;  /* 0xfff80000ff8b8424 */ /* 0x000fe200078e00ff */
[----:B------:R-:W-:Y:S06]  /*c710*/  @!P0 BRA `(.L_x_247) ;  /* 0x00000000004c8947 */ /* 0x000fec0003800000 */
[----:B------:R-:W-:-:S13]  /*c720*/  ISETP.GT.AND P0, PT, R135, 0x7fefffff, PT ;  /* 0x7fefffff8700780c */ /* 0x000fda0003f04270 */
[----:B------:R-:W-:Y:S05]  /*c730*/  @P0 BRA `(.L_x_248) ;  /* 0x0000000000400947 */ /* 0x000fea0003800000 */
[----:B------:R-:W-:Y:S01]  /*c740*/  DMUL R134, R134, 8.11296384146066816958e+31 ;  /* 0x4690000086867828 */ /* 0x000fe20000000000 */
[----:B------:R-:W-:Y:S01]  /*c750*/  IMAD.MOV.U32 R138, RZ, RZ, RZ ;  /* 0x000000ffff8a7224 */ /* 0x000fe200078e00ff */
[----:B------:R-:W-:Y:S01]  /*c760*/  MOV R142, 0x0 ;  /* 0x00000000008e7802 */ /* 0x000fe20000000f00 */
[----:B------:R-:W-:-:S03]  /*c770*/  IMAD.MOV.U32 R143, RZ, RZ, 0x3fd80000 ;  /* 0x3fd80000ff8f7424 */ /* 0x000fc600078e00ff */
[----:B------:R-:W0:Y:S02]  /*c780*/  MUFU.RSQ64H R139, R135 ;  /* 0x00000087008b7308 */ /* 0x000e240000001c00 */
[----:B0-----:R-:W-:-:S08]  /*c790*/  DMUL R140, R138, R138 ;  /* 0x0000008a8a8c7228 */ /* 0x001fd00000000000 */
[----:B------:R-:W-:-:S08]  /*c7a0*/  DFMA R140, R134, -R140, 1 ;  /* 0x3ff00000868c742b */ /* 0x000fd0000000088c */
[----:B------:R-:W-:Y:S02]  /*c7b0*/  DFMA R142, R140, R142, 0.5 ;  /* 0x3fe000008c8e742b */ /* 0x000fe4000000008e */
[----:B------:R-:W-:-:S08]  /*c7c0*/  DMUL R140, R138, R140 ;  /* 0x0000008c8a8c7228 */ /* 0x000fd00000000000 */
[----:B------:R-:W-:-:S08]  /*c7d0*/  DFMA R140, R142, R140, R138 ;  /* 0x0000008c8e8c722b */ /* 0x000fd0000000008a */
[----:B------:R-:W-:Y:S02]  /*c7e0*/  DMUL R138, R134, R140 ;  /* 0x0000008c868a7228 */ /* 0x000fe40000000000 */
[----:B------:R-:W-:-:S06]  /*c7f0*/  VIADD R141, R141, 0xfff00000 ;  /* 0xfff000008d8d7836 */ /* 0x000fcc0000000000 */
[----:B------:R-:W-:-:S08]  /*c800*/  DFMA R142, R138, -R138, R134 ;  /* 0x8000008a8a8e722b */ /* 0x000fd00000000086 */
[----:B------:R-:W-:-:S10]  /*c810*/  DFMA R138, R140, R142, R138 ;  /* 0x0000008e8c8a722b */ /* 0x000fd4000000008a */
[----:B------:R-:W-:Y:S01]  /*c820*/  VIADD R139, R139, 0xfcb00000 ;  /* 0xfcb000008b8b7836 */ /* 0x000fe20000000000 */
[----:B------:R-:W-:Y:S06]  /*c830*/  BRA `(.L_x_247) ;  /* 0x0000000000047947 */ /* 0x000fec0003800000 */
.L_x_248:
[----:B------:R-:W-:-:S11]  /*c840*/  DADD R138, R134, R134 ;  /* 0x00000000868a7229 */ /* 0x000fd60000000086 */
.L_x_247:
[----:B------:R-:W-:Y:S05]  /*c850*/  BSYNC.RECONVERGENT B1 ;  /* 0x0000000000017941 */ /* 0x000fea0003800200 */
.L_x_245:
[----:B------:R-:W-:Y:S01]  /*c860*/  IMAD.MOV.U32 R137, RZ, RZ, 0x0 ;  /* 0x00000000ff897424 */ /* 0x000fe200078e00ff */
[----:B------:R-:W-:Y:S01]  /*c870*/  MOV R134, R138 ;  /* 0x0000008a00867202 */ /* 0x000fe20000000f00 */
[----:B------:R-:W-:Y:S02]  /*c880*/  IMAD.MOV.U32 R135, RZ, RZ, R139 ;  /* 0x000000ffff877224 */ /* 0x000fe400078e008b */
[----:B------:R-:W-:Y:S05]  /*c890*/  RET.REL.NODEC R136 `(_Z3psoP17curandStateXORWOWPdS1_) ;  /* 0xffffff3488d87950 */ /* 0x000fea0003c3ffff */
        .weak           $__internal_2_$__cuda_sm20_sqrt_rn_f32_slowpath
        .type           $__internal_2_$__cuda_sm20_sqrt_rn_f32_slowpath,@function
        .size           $__internal_2_$__cuda_sm20_sqrt_rn_f32_slowpath,(.L_x_253 - $__internal_2_$__cuda_sm20_sqrt_rn_f32_slowpath)
$__internal_2_$__cuda_sm20_sqrt_rn_f32_slowpath:
[----:B------:R-:W-:-:S13]  /*c8a0*/  LOP3.LUT P2, RZ, R0, 0x7fffffff, RZ, 0xc0, !PT ;  /* 0x7fffffff00ff7812 */ /* 0x000fda000784c0ff */
[----:B------:R-:W-:Y:S01]  /*c8b0*/  @!P2 IMAD.MOV.U32 R11, RZ, RZ, R0 ;  /* 0x000000ffff0ba224 */ /* 0x000fe200078e0000 */
[----:B------:R-:W-:Y:S06]  /*c8c0*/  @!P2 BRA `(.L_x_249) ;  /* 0x000000000040a947 */ /* 0x000fec0003800000 */
[----:B------:R-:W-:-:S13]  /*c8d0*/  FSETP.GEU.FTZ.AND P2, PT, R0, RZ, PT ;  /* 0x000000ff0000720b */ /* 0x000fda0003f5e000 */
[----:B------:R-:W-:Y:S01]  /*c8e0*/  @!P2 MOV R11, 0x7fffffff ;  /* 0x7fffffff000ba802 */ /* 0x000fe20000000f00 */
[----:B------:R-:W-:Y:S06]  /*c8f0*/  @!P2 BRA `(.L_x_249) ;  /* 0x000000000034a947 */ /* 0x000fec0003800000 */
[----:B------:R-:W-:-:S13]  /*c900*/  FSETP.GTU.FTZ.AND P2, PT, |R0|, +INF , PT ;  /* 0x7f8000000000780b */ /* 0x000fda0003f5c200 */
[----:B------:R-:W-:Y:S01]  /*c910*/  @P2 FADD.FTZ R11, R0, 1 ;  /* 0x3f800000000b2421 */ /* 0x000fe20000010000 */
[----:B------:R-:W-:Y:S06]  /*c920*/  @P2 BRA `(.L_x_249) ;  /* 0x0000000000282947 */ /* 0x000fec0003800000 */
[----:B------:R-:W-:-:S13]  /*c930*/  FSETP.NEU.FTZ.AND P2, PT, |R0|, +INF , PT ;  /* 0x7f8000000000780b */ /* 0x000fda0003f5d200 */
[----:B------:R-:W-:-:S04]  /*c940*/  @P2 FFMA R134, R0, 1.84467440737095516160e+19, RZ ;  /* 0x5f80000000862823 */ /* 0x000fc800000000ff */
[----:B------:R-:W0:Y:S02]  /*c950*/  @P2 MUFU.RSQ R13, R134 ;  /* 0x00000086000d2308 */ /* 0x000e240000001400 */
[----:B0-----:R-:W-:Y:S01]  /*c960*/  @P2 FMUL.FTZ R9, R134, R13 ;  /* 0x0000000d86092220 */ /* 0x001fe20000410000 */
[----:B------:R-:W-:-:S03]  /*c970*/  @P2 FMUL.FTZ R132, R13, 0.5 ;  /* 0x3f0000000d842820 */ /* 0x000fc60000410000 */
[----:B------:R-:W-:-:S04]  /*c980*/  @P2 FADD.FTZ R11, -R9, -RZ ;  /* 0x800000ff090b2221 */ /* 0x000fc80000010100 */
[----:B------:R-:W-:Y:S01]  /*c990*/  @P2 FFMA R136, R9, R11, R134 ;  /* 0x0000000b09882223 */ /* 0x000fe20000000086 */
[----:B------:R-:W-:-:S03]  /*c9a0*/  @!P2 IMAD.MOV.U32 R11, RZ, RZ, R0 ;  /* 0x000000ffff0ba224 */ /* 0x000fc600078e0000 */
[----:B------:R-:W-:-:S04]  /*c9b0*/  @P2 FFMA R132, R136, R132, R9 ;  /* 0x0000008488842223 */ /* 0x000fc80000000009 */
[----:B------:R-:W-:-:S07]  /*c9c0*/  @P2 FMUL.FTZ R11, R132, 2.3283064365386962891e-10 ;  /* 0x2f800000840b2820 */ /* 0x000fce0000410000 */
.L_x_249:
[----:B------:R-:W-:-:S04]  /*c9d0*/  IMAD.MOV.U32 R127, RZ, RZ, 0x0 ;  /* 0x00000000ff7f7424 */ /* 0x000fc800078e00ff */
[----:B------:R-:W-:Y:S05]  /*c9e0*/  RET.REL.NODEC R126 `(_Z3psoP17curandStateXORWOWPdS1_) ;  /* 0xffffff347e847950 */ /* 0x000fea0003c3ffff */
.L_x_250:
        /* <DEDUP_REMOVED lines=9> */
.L_x_253:


//--------------------- .nv.global.init           --------------------------
	.section	.nv.global.init,"aw",@progbits
	.align	4
.nv.global.init:
	.type		mrg32k3aM1SubSeq,@object
	.size		mrg32k3aM1SubSeq,(mrg32k3aM2SubSeq - mrg32k3aM1SubSeq)
mrg32k3aM1SubSeq:
        /*0000*/ 	.byte	0x0b, 0xcc, 0xee, 0x04, 0x73, 0x29, 0x8b, 0x6f, 0xf6, 0x53, 0x03, 0xf6, 0x23, 0xf6, 0xea, 0xda
        /* <DEDUP_REMOVED lines=125> */
	.type		mrg32k3aM2SubSeq,@object
	.size		mrg32k3aM2SubSeq,(mrg32k3aM1 - mrg32k3aM2SubSeq)
mrg32k3aM2SubSeq:
        /* <DEDUP_REMOVED lines=126> */
	.type		mrg32k3aM1,@object
	.size		mrg32k3aM1,(mrg32k3aM1Seq - mrg32k3aM1)
mrg32k3aM1:
        /* <DEDUP_REMOVED lines=144> */
	.type		mrg32k3aM1Seq,@object
	.size		mrg32k3aM1Seq,(mrg32k3aM2 - mrg32k3aM1Seq)
mrg32k3aM1Seq:
        /* <DEDUP_REMOVED lines=144> */
	.type		mrg32k3aM2,@object
	.size		mrg32k3aM2,(mrg32k3aM2Seq - mrg32k3aM2)
mrg32k3aM2:
        /* <DEDUP_REMOVED lines=144> */
	.type		mrg32k3aM2Seq,@object
	.size		mrg32k3aM2Seq,(precalc_xorwow_matrix - mrg32k3aM2Seq)
mrg32k3aM2Seq:
        /* <DEDUP_REMOVED lines=144> */
	.type		precalc_xorwow_matrix,@object
	.size		precalc_xorwow_matrix,(precalc_xorwow_offset_matrix - precalc_xorwow_matrix)
precalc_xorwow_matrix:
        /* <DEDUP_REMOVED lines=6400> */
	.type		precalc_xorwow_offset_matrix,@object
	.size		precalc_xorwow_offset_matrix,(.L_1 - precalc_xorwow_offset_matrix)
precalc_xorwow_offset_matrix:
        /* <DEDUP_REMOVED lines=6400> */
.L_1:


//--------------------- .nv.shared.reserved.0     --------------------------
	.section	.nv.shared.reserved.0,"aw",@nobits
	.weak		__nv_reservedSMEM_offset_0_alias
	.size		__nv_reservedSMEM_offset_0_alias, 0, 64
	.other		__nv_reservedSMEM_offset_0_alias,@"STO_CUDA_RESERVED_SHARED STV_DEFAULT"
__nv_reservedSMEM_offset_0_alias:
	.zero		0
	.zero		64


//--------------------- .nv.shared._Z3psoP17curandStateXORWOWPdS1_ --------------------------
	.section	.nv.shared._Z3psoP17curandStateXORWOWPdS1_,"aw",@nobits
	.sectionflags	@""
	.align	8
.nv.shared._Z3psoP17curandStateXORWOWPdS1_:
	.zero		4880


//--------------------- .nv.constant0._Z4initjP17curandStateXORWOW --------------------------
	.section	.nv.constant0._Z4initjP17curandStateXORWOW,"a",@progbits
	.sectionflags	@""
	.align	4
.nv.constant0._Z4initjP17curandStateXORWOW:
	.zero		912


//--------------------- .nv.constant0._Z3psoP17curandStateXORWOWPdS1_ --------------------------
	.section	.nv.constant0._Z3psoP17curandStateXORWOWPdS1_,"a",@progbits
	.sectionflags	@""
	.align	4
.nv.constant0._Z3psoP17curandStateXORWOWPdS1_:
	.zero		920


//--------------------- SYMBOLS --------------------------

	.type		.nv.reservedSmem.offset0,@object
	.size		.nv.reservedSmem.offset0,0x4
	.type		.nv.reservedSmem.cap,@object
	.size		.nv.reservedSmem.cap,0x4
